//
// Generated by NVIDIA NVVM Compiler
//
// Compiler Build ID: CL-36424714
// Cuda compilation tools, release 13.0, V13.0.88
// Based on NVVM 20.0.0
//

.version 9.0
.target sm_100
.address_size 64

	// .globl	main_kernel0

.visible .entry main_kernel0(
	.param .u64 .ptr .align 1 main_kernel0_param_0,
	.param .u64 .ptr .align 1 main_kernel0_param_1,
	.param .u64 .ptr .align 1 main_kernel0_param_2
)
.maxntid 1024
{
	.local .align 16 .b8 	__local_depot0[8192];
	.reg .b64 	%SP;
	.reg .b64 	%SPL;
	.reg .pred 	%p<5>;
	.reg .b32 	%r<37>;
	.reg .b32 	%f<85>;
	.reg .b64 	%rd<56>;

	mov.u64 	%SPL, __local_depot0;
	ld.param.u64 	%rd12, [main_kernel0_param_0];
	ld.param.u64 	%rd10, [main_kernel0_param_1];
	ld.param.u64 	%rd11, [main_kernel0_param_2];
	cvta.to.global.u64 	%rd1, %rd12;
	add.u64 	%rd2, %SPL, 0;
	add.u64 	%rd3, %SPL, 4096;
	mov.u32 	%r10, %ctaid.x;
	shl.b32 	%r11, %r10, 5;
	mov.u32 	%r12, %tid.x;
	add.s32 	%r1, %r11, %r12;
	mov.b32 	%r34, 0;
$L__BB0_1:
	shl.b32 	%r13, %r34, 10;
	add.s32 	%r14, %r1, %r13;
	mul.wide.u32 	%rd15, %r14, 4;
	add.s64 	%rd16, %rd1, %rd15;
	ld.global.nc.f32 	%f3, [%rd16];
	mul.wide.u32 	%rd17, %r34, 4;
	add.s64 	%rd18, %rd2, %rd17;
	ld.global.nc.f32 	%f4, [%rd16+4096];
	ld.global.nc.f32 	%f5, [%rd16+8192];
	ld.global.nc.f32 	%f6, [%rd16+12288];
	st.local.v4.f32 	[%rd18], {%f3, %f4, %f5, %f6};
	add.s32 	%r15, %r14, 4096;
	mul.wide.u32 	%rd19, %r15, 4;
	add.s64 	%rd20, %rd1, %rd19;
	ld.global.nc.f32 	%f7, [%rd20];
	add.s32 	%r16, %r14, 5120;
	mul.wide.u32 	%rd21, %r16, 4;
	add.s64 	%rd22, %rd1, %rd21;
	ld.global.nc.f32 	%f8, [%rd22];
	add.s32 	%r17, %r14, 6144;
	mul.wide.u32 	%rd23, %r17, 4;
	add.s64 	%rd24, %rd1, %rd23;
	ld.global.nc.f32 	%f9, [%rd24];
	add.s32 	%r18, %r14, 7168;
	mul.wide.u32 	%rd25, %r18, 4;
	add.s64 	%rd26, %rd1, %rd25;
	ld.global.nc.f32 	%f10, [%rd26];
	st.local.v4.f32 	[%rd18+16], {%f7, %f8, %f9, %f10};
	add.s32 	%r19, %r14, 8192;
	mul.wide.u32 	%rd27, %r19, 4;
	add.s64 	%rd28, %rd1, %rd27;
	ld.global.nc.f32 	%f11, [%rd28];
	add.s32 	%r20, %r14, 9216;
	mul.wide.u32 	%rd29, %r20, 4;
	add.s64 	%rd30, %rd1, %rd29;
	ld.global.nc.f32 	%f12, [%rd30];
	add.s32 	%r21, %r14, 10240;
	mul.wide.u32 	%rd31, %r21, 4;
	add.s64 	%rd32, %rd1, %rd31;
	ld.global.nc.f32 	%f13, [%rd32];
	add.s32 	%r22, %r14, 11264;
	mul.wide.u32 	%rd33, %r22, 4;
	add.s64 	%rd34, %rd1, %rd33;
	ld.global.nc.f32 	%f14, [%rd34];
	st.local.v4.f32 	[%rd18+32], {%f11, %f12, %f13, %f14};
	add.s32 	%r23, %r14, 12288;
	mul.wide.u32 	%rd35, %r23, 4;
	add.s64 	%rd36, %rd1, %rd35;
	ld.global.nc.f32 	%f15, [%rd36];
	add.s32 	%r24, %r14, 13312;
	mul.wide.u32 	%rd37, %r24, 4;
	add.s64 	%rd38, %rd1, %rd37;
	ld.global.nc.f32 	%f16, [%rd38];
	add.s32 	%r25, %r14, 14336;
	mul.wide.u32 	%rd39, %r25, 4;
	add.s64 	%rd40, %rd1, %rd39;
	ld.global.nc.f32 	%f17, [%rd40];
	add.s32 	%r26, %r14, 15360;
	mul.wide.u32 	%rd41, %r26, 4;
	add.s64 	%rd42, %rd1, %rd41;
	ld.global.nc.f32 	%f18, [%rd42];
	st.local.v4.f32 	[%rd18+48], {%f15, %f16, %f17, %f18};
	add.s32 	%r34, %r34, 16;
	setp.ne.s32 	%p1, %r34, 1024;
	@%p1 bra 	$L__BB0_1;
	mov.u32 	%r28, %ctaid.y;
	shl.b32 	%r29, %r28, 15;
	mov.u32 	%r30, %tid.y;
	shl.b32 	%r31, %r30, 10;
	add.s32 	%r4, %r29, %r31;
	mul.wide.u32 	%rd43, %r28, 131072;
	mul.wide.u32 	%rd44, %r30, 4096;
	add.s64 	%rd45, %rd43, %rd44;
	cvta.to.global.u64 	%rd46, %rd10;
	add.s64 	%rd47, %rd45, %rd46;
	add.s64 	%rd55, %rd47, 32;
	add.s64 	%rd54, %rd3, 32;
	mov.b32 	%r35, 0;
$L__BB0_3:
	ld.global.nc.f32 	%f19, [%rd55+-32];
	ld.global.nc.f32 	%f20, [%rd55+-28];
	ld.global.nc.f32 	%f21, [%rd55+-24];
	ld.global.nc.f32 	%f22, [%rd55+-20];
	st.local.v4.f32 	[%rd54+-32], {%f19, %f20, %f21, %f22};
	ld.global.nc.f32 	%f23, [%rd55+-16];
	ld.global.nc.f32 	%f24, [%rd55+-12];
	ld.global.nc.f32 	%f25, [%rd55+-8];
	ld.global.nc.f32 	%f26, [%rd55+-4];
	st.local.v4.f32 	[%rd54+-16], {%f23, %f24, %f25, %f26};
	ld.global.nc.f32 	%f27, [%rd55];
	ld.global.nc.f32 	%f28, [%rd55+4];
	ld.global.nc.f32 	%f29, [%rd55+8];
	ld.global.nc.f32 	%f30, [%rd55+12];
	st.local.v4.f32 	[%rd54], {%f27, %f28, %f29, %f30};
	ld.global.nc.f32 	%f31, [%rd55+16];
	ld.global.nc.f32 	%f32, [%rd55+20];
	ld.global.nc.f32 	%f33, [%rd55+24];
	ld.global.nc.f32 	%f34, [%rd55+28];
	st.local.v4.f32 	[%rd54+16], {%f31, %f32, %f33, %f34};
	add.s32 	%r35, %r35, 16;
	add.s64 	%rd55, %rd55, 64;
	add.s64 	%rd54, %rd54, 64;
	setp.ne.s32 	%p2, %r35, 1024;
	@%p2 bra 	$L__BB0_3;
	mov.b32 	%r36, 0;
$L__BB0_5:
	setp.eq.s32 	%p3, %r36, 0;
	selp.f32 	%f36, 0f00000000, %f84, %p3;
	mul.wide.u32 	%rd48, %r36, 4;
	add.s64 	%rd49, %rd3, %rd48;
	ld.local.v4.f32 	{%f37, %f38, %f39, %f40}, [%rd49];
	add.s64 	%rd50, %rd2, %rd48;
	ld.local.v4.f32 	{%f41, %f42, %f43, %f44}, [%rd50];
	fma.rn.f32 	%f45, %f37, %f41, %f36;
	fma.rn.f32 	%f46, %f38, %f42, %f45;
	fma.rn.f32 	%f47, %f39, %f43, %f46;
	fma.rn.f32 	%f48, %f40, %f44, %f47;
	ld.local.v4.f32 	{%f49, %f50, %f51, %f52}, [%rd49+16];
	ld.local.v4.f32 	{%f53, %f54, %f55, %f56}, [%rd50+16];
	fma.rn.f32 	%f57, %f49, %f53, %f48;
	fma.rn.f32 	%f58, %f50, %f54, %f57;
	fma.rn.f32 	%f59, %f51, %f55, %f58;
	fma.rn.f32 	%f60, %f52, %f56, %f59;
	ld.local.v4.f32 	{%f61, %f62, %f63, %f64}, [%rd49+32];
	ld.local.v4.f32 	{%f65, %f66, %f67, %f68}, [%rd50+32];
	fma.rn.f32 	%f69, %f61, %f65, %f60;
	fma.rn.f32 	%f70, %f62, %f66, %f69;
	fma.rn.f32 	%f71, %f63, %f67, %f70;
	fma.rn.f32 	%f72, %f64, %f68, %f71;
	ld.local.v4.f32 	{%f73, %f74, %f75, %f76}, [%rd49+48];
	ld.local.v4.f32 	{%f77, %f78, %f79, %f80}, [%rd50+48];
	fma.rn.f32 	%f81, %f73, %f77, %f72;
	fma.rn.f32 	%f82, %f74, %f78, %f81;
	fma.rn.f32 	%f83, %f75, %f79, %f82;
	fma.rn.f32 	%f84, %f76, %f80, %f83;
	add.s32 	%r36, %r36, 16;
	setp.ne.s32 	%p4, %r36, 1024;
	@%p4 bra 	$L__BB0_5;
	cvta.to.global.u64 	%rd51, %rd11;
	add.s32 	%r33, %r1, %r4;
	mul.wide.u32 	%rd52, %r33, 4;
	add.s64 	%rd53, %rd51, %rd52;
	st.global.f32 	[%rd53], %f84;
	ret;

}


// ===== COMPILED SASS (sm_100) =====

	.target	sm_100

	.elftype	@"ET_EXEC"


//--------------------- .note.nv.tkinfo           --------------------------
	.section	.note.nv.tkinfo,"",@"SHT_NOTE"
	.sectionflags	@"SHF_NOTE_NV_TKINFO"
	.tkinfo
        /*0018*/ 	.word	0x00000002
        /*0030*/ 	.string	""
        /*0030*/ 	.string	"ptxas"
        /*0030*/ 	.string	"Cuda compilation tools, release 13.0, V13.0.88"
        /*0030*/ 	.string	"Build cuda_13.0.r13.0/compiler.36424714_0"
        /*0030*/ 	.string	"-arch sm_100 -m 64 "



//--------------------- .note.nv.cuinfo           --------------------------
	.section	.note.nv.cuinfo,"",@"SHT_NOTE"
	.sectionflags	@"SHF_NOTE_NV_CUINFO"
        /*0018*/ 	.short	0x0002
        /*001a*/ 	.short	0x0064
        /*001c*/ 	.short	0x0082
	.zero		2


//--------------------- .nv.info                  --------------------------
	.section	.nv.info,"",@"SHT_CUDA_INFO"
	.align	4


	//----- nvinfo : EIATTR_REGCOUNT
	.align		4
        /*0000*/ 	.byte	0x04, 0x2f
        /*0002*/ 	.short	(.L_1 - .L_0)
	.align		4
.L_0:
        /*0004*/ 	.word	index@(main_kernel0)
        /*0008*/ 	.word	0x00000020


	//----- nvinfo : EIATTR_FRAME_SIZE
	.align		4
.L_1:
        /*000c*/ 	.byte	0x04, 0x11
        /*000e*/ 	.short	(.L_3 - .L_2)
	.align		4
.L_2:
        /*0010*/ 	.word	index@(main_kernel0)
        /*0014*/ 	.word	0x00002000


	//----- nvinfo : EIATTR_MIN_STACK_SIZE
	.align		4
.L_3:
        /*0018*/ 	.byte	0x04, 0x12
        /*001a*/ 	.short	(.L_5 - .L_4)
	.align		4
.L_4:
        /*001c*/ 	.word	index@(main_kernel0)
        /*0020*/ 	.word	0x00002000
.L_5:


//--------------------- .nv.compat                --------------------------
	.section	.nv.compat,"",@"SHT_CUDA_COMPAT_INFO"
	.align	4
        /*0000*/ 	.byte	0x02, 0x09, 0x00, 0x00, 0x02, 0x02, 0x01, 0x00, 0x02, 0x05, 0x05, 0x00, 0x03, 0x07, 0x01, 0x01
        /*0010*/ 	.byte	0x02, 0x03, 0x00, 0x00, 0x02, 0x06, 0x01, 0x00, 0x04, 0x0b, 0x08, 0x00, 0x09, 0x00, 0x00, 0x00
        /*0020*/ 	.byte	0x00, 0x00, 0x00, 0x00


//--------------------- .nv.info.main_kernel0     --------------------------
	.section	.nv.info.main_kernel0,"",@"SHT_CUDA_INFO"
	.sectionflags	@""
	.align	4


	//----- nvinfo : EIATTR_CUDA_API_VERSION
	.align		4
        /*0000*/ 	.byte	0x04, 0x37
        /*0002*/ 	.short	(.L_7 - .L_6)
.L_6:
        /*0004*/ 	.word	0x00000082


	//----- nvinfo : EIATTR_KPARAM_INFO
	.align		4
.L_7:
        /*0008*/ 	.byte	0x04, 0x17
        /*000a*/ 	.short	(.L_9 - .L_8)
.L_8:
        /*000c*/ 	.word	0x00000000
        /*0010*/ 	.short	0x0002
        /*0012*/ 	.short	0x0010
        /*0014*/ 	.byte	0x00, 0xf5, 0x21, 0x00


	//----- nvinfo : EIATTR_KPARAM_INFO
	.align		4
.L_9:
        /*0018*/ 	.byte	0x04, 0x17
        /*001a*/ 	.short	(.L_11 - .L_10)
.L_10:
        /*001c*/ 	.word	0x00000000
        /*0020*/ 	.short	0x0001
        /*0022*/ 	.short	0x0008
        /*0024*/ 	.byte	0x00, 0xf5, 0x21, 0x00


	//----- nvinfo : EIATTR_KPARAM_INFO
	.align		4
.L_11:
        /*0028*/ 	.byte	0x04, 0x17
        /*002a*/ 	.short	(.L_13 - .L_12)
.L_12:
        /*002c*/ 	.word	0x00000000
        /*0030*/ 	.short	0x0000
        /*0032*/ 	.short	0x0000
        /*0034*/ 	.byte	0x00, 0xf5, 0x21, 0x00


	//----- nvinfo : EIATTR_SPARSE_MMA_MASK
	.align		4
.L_13:
        /*0038*/ 	.byte	0x03, 0x50
        /*003a*/ 	.short	0x0000


	//----- nvinfo : EIATTR_MAXREG_COUNT
	.align		4
        /*003c*/ 	.byte	0x03, 0x1b
        /*003e*/ 	.short	0x0040


	//----- nvinfo : EIATTR_MERCURY_ISA_VERSION
	.align		4
        /*0040*/ 	.byte	0x03, 0x5f
        /*0042*/ 	.short	0x0101


	//----- nvinfo : EIATTR_VRC_CTA_INIT_COUNT
	.align		4
        /*0044*/ 	.byte	0x02, 0x4a
	.zero		1
	.zero		1


	//----- nvinfo : EIATTR_EXIT_INSTR_OFFSETS
	.align		4
        /*0048*/ 	.byte	0x04, 0x1c
        /*004a*/ 	.short	(.L_15 - .L_14)


	//   ....[0]....
.L_14:
        /*004c*/ 	.word	0x00002980


	//----- nvinfo : EIATTR_MAX_THREADS
	.align		4
.L_15:
        /*0050*/ 	.byte	0x04, 0x05
        /*0052*/ 	.short	(.L_17 - .L_16)
.L_16:
        /*0054*/ 	.word	0x00000400
        /*0058*/ 	.word	0x00000001
        /*005c*/ 	.word	0x00000001


	//----- nvinfo : EIATTR_CBANK_PARAM_SIZE
	.align		4
.L_17:
        /*0060*/ 	.byte	0x03, 0x19
        /*0062*/ 	.short	0x0018


	//----- nvinfo : EIATTR_PARAM_CBANK
	.align		4
        /*0064*/ 	.byte	0x04, 0x0a
        /*0066*/ 	.short	(.L_19 - .L_18)
	.align		4
.L_18:
        /*0068*/ 	.word	index@(.nv.constant0.main_kernel0)
        /*006c*/ 	.short	0x0380
        /*006e*/ 	.short	0x0018


	//----- nvinfo : EIATTR_SW_WAR
	.align		4
.L_19:
        /*0070*/ 	.byte	0x04, 0x36
        /*0072*/ 	.short	(.L_21 - .L_20)
.L_20:
        /*0074*/ 	.word	0x00000008
.L_21:


//--------------------- .nv.callgraph             --------------------------
	.section	.nv.callgraph,"",@"SHT_CUDA_CALLGRAPH"
	.align	4
	.sectionentsize	8
	.align		4
        /*0000*/ 	.word	0x00000000
	.align		4
        /*0004*/ 	.word	0xffffffff
	.align		4
        /*0008*/ 	.word	0x00000000
	.align		4
        /*000c*/ 	.word	0xfffffffe
	.align		4
        /*0010*/ 	.word	0x00000000
	.align		4
        /*0014*/ 	.word	0xfffffffd
	.align		4
        /*0018*/ 	.word	0x00000000
	.align		4
        /*001c*/ 	.word	0xfffffffc


//--------------------- .text.main_kernel0        --------------------------
	.section	.text.main_kernel0,"ax",@progbits
	.align	128
        .global         main_kernel0
        .type           main_kernel0,@function
        .size           main_kernel0,(.L_x_4 - main_kernel0)
        .other          main_kernel0,@"STO_CUDA_ENTRY STV_DEFAULT"
main_kernel0:
.text.main_kernel0:
[----:B------:R-:W0:Y:S01]  /*0000*/  LDC R1, c[0x0][0x37c] ;  /* 0x0000df00ff017b82 */ /* 0x000e220000000800 */
[----:B------:R-:W1:Y:S01]  /*0010*/  S2R R0, SR_CTAID.X ;  /* 0x0000000000007919 */ /* 0x000e620000002500 */
[----:B------:R-:W-:Y:S01]  /*0020*/  HFMA2 R2, -RZ, RZ, 0, 0 ;  /* 0x00000000ff027431 */ /* 0x000fe200000001ff */
[----:B0-----:R-:W-:Y:S01]  /*0030*/  IADD3 R1, PT, PT, R1, -0x2000, RZ ;  /* 0xffffe00001017810 */ /* 0x001fe20007ffe0ff */
[----:B------:R-:W0:Y:S01]  /*0040*/  LDCU.64 UR6, c[0x0][0x358] ;  /* 0x00006b00ff0677ac */ /* 0x000e220008000a00 */
[----:B------:R-:W1:Y:S02]  /*0050*/  S2R R3, SR_TID.X ;  /* 0x0000000000037919 */ /* 0x000e640000002100 */
[----:B01----:R-:W-:-:S07]  /*0060*/  LEA R0, R0, R3, 0x5 ;  /* 0x0000000300007211 */ /* 0x003fce00078e28ff */
.L_x_0:
[----:B0-----:R-:W0:Y:S01]  /*0070*/  LDC.64 R26, c[0x0][0x380] ;  /* 0x0000e000ff1a7b82 */ /* 0x001e220000000a00 */
[----:B------:R-:W-:-:S04]  /*0080*/  LEA R3, R2, R0, 0xa ;  /* 0x0000000002037211 */ /* 0x000fc800078e50ff */
[C---:B------:R-:W-:Y:S02]  /*0090*/  IADD3 R5, PT, PT, R3.reuse, 0x1000, RZ ;  /* 0x0000100003057810 */ /* 0x040fe40007ffe0ff */
[C---:B------:R-:W-:Y:S02]  /*00a0*/  IADD3 R13, PT, PT, R3.reuse, 0x1400, RZ ;  /* 0x00001400030d7810 */ /* 0x040fe40007ffe0ff */
[C---:B------:R-:W-:Y:S02]  /*00b0*/  IADD3 R15, PT, PT, R3.reuse, 0x1800, RZ ;  /* 0x00001800030f7810 */ /* 0x040fe40007ffe0ff */
[C---:B------:R-:W-:Y:S02]  /*00c0*/  IADD3 R19, PT, PT, R3.reuse, 0x1c00, RZ ;  /* 0x00001c0003137810 */ /* 0x040fe40007ffe0ff */
[C---:B------:R-:W-:Y:S02]  /*00d0*/  IADD3 R7, PT, PT, R3.reuse, 0x2000, RZ ;  /* 0x0000200003077810 */ /* 0x040fe40007ffe0ff */
[----:B------:R-:W-:-:S02]  /*00e0*/  IADD3 R23, PT, PT, R3, 0x2400, RZ ;  /* 0x0000240003177810 */ /* 0x000fc40007ffe0ff */
[C---:B------:R-:W-:Y:S02]  /*00f0*/  IADD3 R25, PT, PT, R3.reuse, 0x2800, RZ ;  /* 0x0000280003197810 */ /* 0x040fe40007ffe0ff */
[----:B------:R-:W-:Y:S01]  /*0100*/  IADD3 R29, PT, PT, R3, 0x2c00, RZ ;  /* 0x00002c00031d7810 */ /* 0x000fe20007ffe0ff */
[----:B0-----:R-:W-:-:S04]  /*0110*/  IMAD.WIDE.U32 R4, R5, 0x4, R26 ;  /* 0x0000000405047825 */ /* 0x001fc800078e001a */
[--C-:B------:R-:W-:Y:S01]  /*0120*/  IMAD.WIDE.U32 R12, R13, 0x4, R26.reuse ;  /* 0x000000040d0c7825 */ /* 0x100fe200078e001a */
[----:B------:R0:W2:Y:S03]  /*0130*/  LDG.E.CONSTANT R8, desc[UR6][R4.64] ;  /* 0x0000000604087981 */ /* 0x0000a6000c1e9900 */
[--C-:B------:R-:W-:Y:S01]  /*0140*/  IMAD.WIDE.U32 R14, R15, 0x4, R26.reuse ;  /* 0x000000040f0e7825 */ /* 0x100fe200078e001a */
[----:B------:R-:W2:Y:S03]  /*0150*/  LDG.E.CONSTANT R9, desc[UR6][R12.64] ;  /* 0x000000060c097981 */ /* 0x000ea6000c1e9900 */
[--C-:B------:R-:W-:Y:S01]  /*0160*/  IMAD.WIDE.U32 R18, R19, 0x4, R26.reuse ;  /* 0x0000000413127825 */ /* 0x100fe200078e001a */
[----:B------:R-:W2:Y:S03]  /*0170*/  LDG.E.CONSTANT R10, desc[UR6][R14.64] ;  /* 0x000000060e0a7981 */ /* 0x000ea6000c1e9900 */
[--C-:B------:R-:W-:Y:S01]  /*0180*/  IMAD.WIDE.U32 R6, R7, 0x4, R26.reuse ;  /* 0x0000000407067825 */ /* 0x100fe200078e001a */
[----:B------:R-:W2:Y:S03]  /*0190*/  LDG.E.CONSTANT R11, desc[UR6][R18.64] ;  /* 0x00000006120b7981 */ /* 0x000ea6000c1e9900 */
[--C-:B------:R-:W-:Y:S01]  /*01a0*/  IMAD.WIDE.U32 R22, R23, 0x4, R26.reuse ;  /* 0x0000000417167825 */ /* 0x100fe200078e001a */
[----:B------:R1:W3:Y:S03]  /*01b0*/  LDG.E.CONSTANT R12, desc[UR6][R6.64] ;  /* 0x00000006060c7981 */ /* 0x0002e6000c1e9900 */
[--C-:B------:R-:W-:Y:S01]  /*01c0*/  IMAD.WIDE.U32 R24, R25, 0x4, R26.reuse ;  /* 0x0000000419187825 */ /* 0x100fe200078e001a */
[----:B------:R-:W3:Y:S03]  /*01d0*/  LDG.E.CONSTANT R13, desc[UR6][R22.64] ;  /* 0x00000006160d7981 */ /* 0x000ee6000c1e9900 */
[--C-:B------:R-:W-:Y:S01]  /*01e0*/  IMAD.WIDE.U32 R28, R29, 0x4, R26.reuse ;  /* 0x000000041d1c7825 */ /* 0x100fe200078e001a */
[----:B------:R4:W3:Y:S03]  /*01f0*/  LDG.E.CONSTANT R14, desc[UR6][R24.64] ;  /* 0x00000006180e7981 */ /* 0x0008e6000c1e9900 */
[C---:B0-----:R-:W-:Y:S01]  /*0200*/  IMAD.WIDE.U32 R4, R3.reuse, 0x4, R26 ;  /* 0x0000000403047825 */ /* 0x041fe200078e001a */
[----:B------:R0:W3:Y:S04]  /*0210*/  LDG.E.CONSTANT R15, desc[UR6][R28.64] ;  /* 0x000000061c0f7981 */ /* 0x0000e8000c1e9900 */
[----:B------:R-:W5:Y:S04]  /*0220*/  LDG.E.CONSTANT R16, desc[UR6][R4.64] ;  /* 0x0000000604107981 */ /* 0x000f68000c1e9900 */
[----:B------:R-:W5:Y:S04]  /*0230*/  LDG.E.CONSTANT R17, desc[UR6][R4.64+0x1000] ;  /* 0x0010000604117981 */ /* 0x000f68000c1e9900 */
[----:B------:R-:W5:Y:S04]  /*0240*/  LDG.E.CONSTANT R18, desc[UR6][R4.64+0x2000] ;  /* 0x0020000604127981 */ /* 0x000f68000c1e9900 */
[----:B------:R-:W5:Y:S01]  /*0250*/  LDG.E.CONSTANT R19, desc[UR6][R4.64+0x3000] ;  /* 0x0030000604137981 */ /* 0x000f62000c1e9900 */
[----:B------:R-:W-:-:S02]  /*0260*/  IADD3 R21, PT, PT, R3, 0x3000, RZ ;  /* 0x0000300003157810 */ /* 0x000fc40007ffe0ff */
[C---:B-1----:R-:W-:Y:S02]  /*0270*/  IADD3 R7, PT, PT, R3.reuse, 0x3800, RZ ;  /* 0x0000380003077810 */ /* 0x042fe40007ffe0ff */
[----:B------:R-:W-:Y:S02]  /*0280*/  LEA R20, R2, R1, 0x2 ;  /* 0x0000000102147211 */ /* 0x000fe400078e10ff */
[C---:B----4-:R-:W-:Y:S02]  /*0290*/  IADD3 R25, PT, PT, R3.reuse, 0x3400, RZ ;  /* 0x0000340003197810 */ /* 0x050fe40007ffe0ff */
[----:B0-----:R-:W-:Y:S01]  /*02a0*/  IADD3 R29, PT, PT, R3, 0x3c00, RZ ;  /* 0x00003c00031d7810 */ /* 0x001fe20007ffe0ff */
[----:B------:R-:W-:Y:S01]  /*02b0*/  IMAD.WIDE.U32 R22, R21, 0x4, R26 ;  /* 0x0000000415167825 */ /* 0x000fe200078e001a */
[----:B------:R-:W-:-:S03]  /*02c0*/  IADD3 R21, PT, PT, R3, 0x5000, RZ ;  /* 0x0000500003157810 */ /* 0x000fc60007ffe0ff */
[--C-:B------:R-:W-:Y:S01]  /*02d0*/  IMAD.WIDE.U32 R6, R7, 0x4, R26.reuse ;  /* 0x0000000407067825 */ /* 0x100fe200078e001a */
[----:B------:R-:W4:Y:S03]  /*02e0*/  LDG.E.CONSTANT R4, desc[UR6][R22.64] ;  /* 0x0000000616047981 */ /* 0x000f26000c1e9900 */
[--C-:B------:R-:W-:Y:S02]  /*02f0*/  IMAD.WIDE.U32 R24, R25, 0x4, R26.reuse ;  /* 0x0000000419187825 */ /* 0x100fe400078e001a */
[----:B------:R-:W4:Y:S02]  /*0300*/  LDG.E.CONSTANT R6, desc[UR6][R6.64] ;  /* 0x0000000606067981 */ /* 0x000f24000c1e9900 */
[----:B------:R-:W-:Y:S02]  /*0310*/  IMAD.WIDE.U32 R28, R29, 0x4, R26 ;  /* 0x000000041d1c7825 */ /* 0x000fe400078e001a */
[----:B------:R0:W4:Y:S04]  /*0320*/  LDG.E.CONSTANT R5, desc[UR6][R24.64] ;  /* 0x0000000618057981 */ /* 0x000128000c1e9900 */
[----:B------:R1:W4:Y:S01]  /*0330*/  LDG.E.CONSTANT R7, desc[UR6][R28.64] ;  /* 0x000000061c077981 */ /* 0x000322000c1e9900 */
[----:B0-----:R-:W-:-:S02]  /*0340*/  IADD3 R25, PT, PT, R3, 0x6400, RZ ;  /* 0x0000640003197810 */ /* 0x001fc40007ffe0ff */
[----:B-1----:R-:W-:-:S03]  /*0350*/  IADD3 R29, PT, PT, R3, 0x6c00, RZ ;  /* 0x00006c00031d7810 */ /* 0x002fc60007ffe0ff */
[----:B------:R-:W-:-:S04]  /*0360*/  IMAD.WIDE.U32 R24, R25, 0x4, R26 ;  /* 0x0000000419187825 */ /* 0x000fc800078e001a */
[--C-:B------:R-:W-:Y:S01]  /*0370*/  IMAD.WIDE.U32 R28, R29, 0x4, R26.reuse ;  /* 0x000000041d1c7825 */ /* 0x100fe200078e001a */
[----:B--2---:R0:W-:Y:S02]  /*0380*/  STL.128 [R20+0x10], R8 ;  /* 0x0000100814007387 */ /* 0x0041e40000100c00 */
[C---:B0-----:R-:W-:Y:S02]  /*0390*/  IADD3 R11, PT, PT, R3.reuse, 0x5800, RZ ;  /* 0x00005800030b7810 */ /* 0x041fe40007ffe0ff */
[----:B---3--:R0:W-:Y:S01]  /*03a0*/  STL.128 [R20+0x20], R12 ;  /* 0x0000200c14007387 */ /* 0x0081e20000100c00 */
[C---:B------:R-:W-:Y:S02]  /*03b0*/  IADD3 R8, PT, PT, R3.reuse, 0x5c00, RZ ;  /* 0x00005c0003087810 */ /* 0x040fe40007ffe0ff */
[----:B------:R-:W-:Y:S01]  /*03c0*/  IADD3 R9, PT, PT, R3, 0x5400, RZ ;  /* 0x0000540003097810 */ /* 0x000fe20007ffe0ff */
[----:B------:R-:W-:-:S05]  /*03d0*/  IMAD.WIDE.U32 R22, R11, 0x4, R26 ;  /* 0x000000040b167825 */ /* 0x000fca00078e001a */
[----:B------:R1:W2:Y:S01]  /*03e0*/  LDG.E.CONSTANT R10, desc[UR6][R22.64] ;  /* 0x00000006160a7981 */ /* 0x0002a2000c1e9900 */
[----:B0-----:R-:W-:-:S03]  /*03f0*/  IMAD.WIDE.U32 R14, R21, 0x4, R26 ;  /* 0x00000004150e7825 */ /* 0x001fc600078e001a */
[----:B-----5:R0:W-:Y:S01]  /*0400*/  STL.128 [R20], R16 ;  /* 0x0000001014007387 */ /* 0x0201e20000100c00 */
[C---:B------:R-:W-:Y:S02]  /*0410*/  IADD3 R21, PT, PT, R3.reuse, 0x4000, RZ ;  /* 0x0000400003157810 */ /* 0x040fe40007ffe0ff */
[----:B------:R-:W-:-:S03]  /*0420*/  IADD3 R13, PT, PT, R3, 0x6000, RZ ;  /* 0x00006000030d7810 */ /* 0x000fc60007ffe0ff */
[----:B-1----:R-:W-:-:S04]  /*0430*/  IMAD.WIDE.U32 R22, R21, 0x4, R26 ;  /* 0x0000000415167825 */ /* 0x002fc800078e001a */
[--C-:B0-----:R-:W-:Y:S02]  /*0440*/  IMAD.WIDE.U32 R16, R8, 0x4, R26.reuse ;  /* 0x0000000408107825 */ /* 0x101fe400078e001a */
[----:B------:R0:W2:Y:S02]  /*0450*/  LDG.E.CONSTANT R8, desc[UR6][R14.64] ;  /* 0x000000060e087981 */ /* 0x0000a4000c1e9900 */
[--C-:B------:R-:W-:Y:S02]  /*0460*/  IMAD.WIDE.U32 R18, R9, 0x4, R26.reuse ;  /* 0x0000000409127825 */ /* 0x100fe400078e001a */
[----:B------:R-:W2:Y:S02]  /*0470*/  LDG.E.CONSTANT R11, desc[UR6][R16.64] ;  /* 0x00000006100b7981 */ /* 0x000ea4000c1e9900 */
[----:B------:R-:W-:Y:S02]  /*0480*/  IMAD.WIDE.U32 R12, R13, 0x4, R26 ;  /* 0x000000040d0c7825 */ /* 0x000fe400078e001a */
[----:B------:R-:W2:Y:S01]  /*0490*/  LDG.E.CONSTANT R9, desc[UR6][R18.64] ;  /* 0x0000000612097981 */ /* 0x000ea2000c1e9900 */
[----:B0-----:R-:W-:-:S03]  /*04a0*/  IADD3 R15, PT, PT, R3, 0x6800, RZ ;  /* 0x00006800030f7810 */ /* 0x001fc60007ffe0ff */
[----:B------:R-:W3:Y:S02]  /*04b0*/  LDG.E.CONSTANT R12, desc[UR6][R12.64] ;  /* 0x000000060c0c7981 */ /* 0x000ee4000c1e9900 */
[----:B------:R-:W-:Y:S02]  /*04c0*/  IMAD.WIDE.U32 R14, R15, 0x4, R26 ;  /* 0x000000040f0e7825 */ /* 0x000fe400078e001a */
[----:B------:R-:W5:Y:S04]  /*04d0*/  LDG.E.CONSTANT R16, desc[UR6][R22.64] ;  /* 0x0000000616107981 */ /* 0x000f68000c1e9900 */
[----:B------:R-:W5:Y:S04]  /*04e0*/  LDG.E.CONSTANT R17, desc[UR6][R22.64+0x1000] ;  /* 0x0010000616117981 */ /* 0x000f68000c1e9900 */
[----:B------:R-:W5:Y:S04]  /*04f0*/  LDG.E.CONSTANT R18, desc[UR6][R22.64+0x2000] ;  /* 0x0020000616127981 */ /* 0x000f68000c1e9900 */
[----:B------:R-:W5:Y:S04]  /*0500*/  LDG.E.CONSTANT R19, desc[UR6][R22.64+0x3000] ;  /* 0x0030000616137981 */ /* 0x000f68000c1e9900 */
[----:B------:R-:W3:Y:S04]  /*0510*/  LDG.E.CONSTANT R14, desc[UR6][R14.64] ;  /* 0x000000060e0e7981 */ /* 0x000ee8000c1e9900 */
[----:B------:R0:W3:Y:S04]  /*0520*/  LDG.E.CONSTANT R13, desc[UR6][R24.64] ;  /* 0x00000006180d7981 */ /* 0x0000e8000c1e9900 */
[----:B------:R1:W3:Y:S01]  /*0530*/  LDG.E.CONSTANT R15, desc[UR6][R28.64] ;  /* 0x000000061c0f7981 */ /* 0x0002e2000c1e9900 */
[----:B------:R-:W-:-:S02]  /*0540*/  IADD3 R21, PT, PT, R2, 0x10, RZ ;  /* 0x0000001002157810 */ /* 0x000fc40007ffe0ff */
[----:B0-----:R-:W-:Y:S01]  /*0550*/  IADD3 R24, PT, PT, R3, 0x7400, RZ ;  /* 0x0000740003187810 */ /* 0x001fe20007ffe0ff */
[----:B----4-:R0:W-:Y:S01]  /*0560*/  STL.128 [R20+0x30], R4 ;  /* 0x0000300414007387 */ /* 0x0101e20000100c00 */
[----:B------:R-:W-:Y:S02]  /*0570*/  LEA R25, R21, R1, 0x2 ;  /* 0x0000000115197211 */ /* 0x000fe400078e10ff */
[----:B------:R-:W-:-:S05]  /*0580*/  IADD3 R21, PT, PT, R3, 0x7000, RZ ;  /* 0x0000700003157810 */ /* 0x000fca0007ffe0ff */
[----:B-1----:R-:W-:Y:S01]  /*0590*/  IMAD.WIDE.U32 R28, R21, 0x4, R26 ;  /* 0x00000004151c7825 */ /* 0x002fe200078e001a */
[----:B0-----:R-:W-:-:S03]  /*05a0*/  IADD3 R7, PT, PT, R3, 0x7800, RZ ;  /* 0x0000780003077810 */ /* 0x001fc60007ffe0ff */
[--C-:B------:R-:W-:Y:S01]  /*05b0*/  IMAD.WIDE.U32 R4, R24, 0x4, R26.reuse ;  /* 0x0000000418047825 */ /* 0x100fe200078e001a */
[----:B------:R-:W4:Y:S03]  /*05c0*/  LDG.E.CONSTANT R20, desc[UR6][R28.64] ;  /* 0x000000061c147981 */ /* 0x000f26000c1e9900 */
[--C-:B------:R-:W-:Y:S01]  /*05d0*/  IMAD.WIDE.U32 R22, R7, 0x4, R26.reuse ;  /* 0x0000000407167825 */ /* 0x100fe200078e001a */
[----:B------:R0:W4:Y:S01]  /*05e0*/  LDG.E.CONSTANT R21, desc[UR6][R4.64] ;  /* 0x0000000604157981 */ /* 0x000122000c1e9900 */
[C---:B------:R-:W-:Y:S02]  /*05f0*/  IADD3 R7, PT, PT, R3.reuse, 0x7c00, RZ ;  /* 0x00007c0003077810 */ /* 0x040fe40007ffe0ff */
[----:B------:R-:W-:Y:S02]  /*0600*/  IADD3 R24, PT, PT, R3, 0x9000, RZ ;  /* 0x0000900003187810 */ /* 0x000fe40007ffe0ff */
[----:B------:R-:W4:Y:S01]  /*0610*/  LDG.E.CONSTANT R22, desc[UR6][R22.64] ;  /* 0x0000000616167981 */ /* 0x000f22000c1e9900 */
[----:B------:R-:W-:Y:S01]  /*0620*/  IMAD.WIDE.U32 R6, R7, 0x4, R26 ;  /* 0x0000000407067825 */ /* 0x000fe200078e001a */
[----:B0-----:R-:W-:-:S02]  /*0630*/  IADD3 R5, PT, PT, R3, 0x9c00, RZ ;  /* 0x00009c0003057810 */ /* 0x001fc40007ffe0ff */
[C---:B------:R-:W-:Y:S02]  /*0640*/  IADD3 R4, PT, PT, R3.reuse, 0xac00, RZ ;  /* 0x0000ac0003047810 */ /* 0x040fe40007ffe0ff */
[----:B------:R0:W4:Y:S01]  /*0650*/  LDG.E.CONSTANT R23, desc[UR6][R6.64] ;  /* 0x0000000606177981 */ /* 0x000122000c1e9900 */
[----:B------:R-:W-:Y:S02]  /*0660*/  IADD3 R29, PT, PT, R3, 0xa800, RZ ;  /* 0x0000a800031d7810 */ /* 0x000fe40007ffe0ff */
[----:B0-----:R-:W-:-:S04]  /*0670*/  IMAD.WIDE.U32 R6, R4, 0x4, R26 ;  /* 0x0000000404067825 */ /* 0x001fc800078e001a */
[--C-:B------:R-:W-:Y:S01]  /*0680*/  IMAD.WIDE.U32 R28, R29, 0x4, R26.reuse ;  /* 0x000000041d1c7825 */ /* 0x100fe200078e001a */
[----:B--2---:R0:W-:Y:S02]  /*0690*/  STL.128 [R25+0x10], R8 ;  /* 0x0000100819007387 */ /* 0x0041e40000100c00 */
[C---:B0-----:R-:W-:Y:S02]  /*06a0*/  IADD3 R11, PT, PT, R3.reuse, 0x9400, RZ ;  /* 0x00009400030b7810 */ /* 0x041fe40007ffe0ff */
[----:B------:R-:W-:Y:S01]  /*06b0*/  IADD3 R10, PT, PT, R3, 0x9800, RZ ;  /* 0x00009800030a7810 */ /* 0x000fe20007ffe0ff */
[----:B-----5:R0:W-:Y:S01]  /*06c0*/  STL.128 [R25], R16 ;  /* 0x0000001019007387 */ /* 0x0201e20000100c00 */
[----:B------:R-:W-:-:S06]  /*06d0*/  IMAD.WIDE.U32 R8, R24, 0x4, R26 ;  /* 0x0000000418087825 */ /* 0x000fcc00078e001a */
[----:B------:R-:W2:Y:S01]  /*06e0*/  LDG.E.CONSTANT R8, desc[UR6][R8.64] ;  /* 0x0000000608087981 */ /* 0x000ea2000c1e9900 */
[--C-:B0-----:R-:W-:Y:S01]  /*06f0*/  IMAD.WIDE.U32 R16, R5, 0x4, R26.reuse ;  /* 0x0000000405107825 */ /* 0x101fe200078e001a */
[----:B------:R-:W-:Y:S02]  /*0700*/  IADD3 R5, PT, PT, R3, 0x8000, RZ ;  /* 0x0000800003057810 */ /* 0x000fe40007ffe0ff */
[----:B---3--:R0:W-:Y:S01]  /*0710*/  STL.128 [R25+0x20], R12 ;  /* 0x0000200c19007387 */ /* 0x0081e20000100c00 */
[----:B------:R-:W-:-:S04]  /*0720*/  IMAD.WIDE.U32 R18, R11, 0x4, R26 ;  /* 0x000000040b127825 */ /* 0x000fc800078e001a */
[--C-:B------:R-:W-:Y:S01]  /*0730*/  IMAD.WIDE.U32 R10, R10, 0x4, R26.reuse ;  /* 0x000000040a0a7825 */ /* 0x100fe200078e001a */
[----:B------:R-:W2:Y:S03]  /*0740*/  LDG.E.CONSTANT R9, desc[UR6][R18.64] ;  /* 0x0000000612097981 */ /* 0x000ea6000c1e9900 */
[----:B------:R-:W-:Y:S02]  /*0750*/  IMAD.WIDE.U32 R4, R5, 0x4, R26 ;  /* 0x0000000405047825 */ /* 0x000fe400078e001a */
[----:B------:R-:W2:Y:S01]  /*0760*/  LDG.E.CONSTANT R10, desc[UR6][R10.64] ;  /* 0x000000060a0a7981 */ /* 0x000ea2000c1e9900 */
[----:B0-----:R-:W-:-:S03]  /*0770*/  IADD3 R13, PT, PT, R3, 0xa000, RZ ;  /* 0x0000a000030d7810 */ /* 0x001fc60007ffe0ff */
[----:B------:R-:W3:Y:S01]  /*0780*/  LDG.E.CONSTANT R18, desc[UR6][R4.64+0x2000] ;  /* 0x0020000604127981 */ /* 0x000ee2000c1e9900 */
[----:B------:R-:W-:Y:S01]  /*0790*/  IADD3 R15, PT, PT, R3, 0xa400, RZ ;  /* 0x0000a400030f7810 */ /* 0x000fe20007ffe0ff */
[--C-:B------:R-:W-:Y:S02]  /*07a0*/  IMAD.WIDE.U32 R12, R13, 0x4, R26.reuse ;  /* 0x000000040d0c7825 */ /* 0x100fe400078e001a */
[----:B------:R-:W2:Y:S02]  /*07b0*/  LDG.E.CONSTANT R11, desc[UR6][R16.64] ;  /* 0x00000006100b7981 */ /* 0x000ea4000c1e9900 */
[----:B------:R-:W-:Y:S02]  /*07c0*/  IMAD.WIDE.U32 R14, R15, 0x4, R26 ;  /* 0x000000040f0e7825 */ /* 0x000fe400078e001a */
[----:B------:R-:W3:Y:S04]  /*07d0*/  LDG.E.CONSTANT R19, desc[UR6][R4.64+0x3000] ;  /* 0x0030000604137981 */ /* 0x000ee8000c1e9900 */
[----:B------:R-:W5:Y:S04]  /*07e0*/  LDG.E.CONSTANT R12, desc[UR6][R12.64] ;  /* 0x000000060c0c7981 */ /* 0x000f68000c1e9900 */
[----:B------:R-:W3:Y:S04]  /*07f0*/  LDG.E.CONSTANT R16, desc[UR6][R4.64] ;  /* 0x0000000604107981 */ /* 0x000ee8000c1e9900 */
[----:B------:R-:W3:Y:S04]  /*0800*/  LDG.E.CONSTANT R17, desc[UR6][R4.64+0x1000] ;  /* 0x0010000604117981 */ /* 0x000ee8000c1e9900 */
[----:B------:R-:W5:Y:S04]  /*0810*/  LDG.E.CONSTANT R13, desc[UR6][R14.64] ;  /* 0x000000060e0d7981 */ /* 0x000f68000c1e9900 */
[----:B------:R0:W5:Y:S04]  /*0820*/  LDG.E.CONSTANT R14, desc[UR6][R28.64] ;  /* 0x000000061c0e7981 */ /* 0x000168000c1e9900 */
[----:B------:R1:W5:Y:S01]  /*0830*/  LDG.E.CONSTANT R15, desc[UR6][R6.64] ;  /* 0x00000006060f7981 */ /* 0x000362000c1e9900 */
[----:B------:R-:W-:-:S04]  /*0840*/  IADD3 R24, PT, PT, R2, 0x20, RZ ;  /* 0x0000002002187810 */ /* 0x000fc80007ffe0ff */
[----:B------:R-:W-:Y:S01]  /*0850*/  LEA R24, R24, R1, 0x2 ;  /* 0x0000000118187211 */ /* 0x000fe200078e10ff */
[----:B----4-:R4:W-:Y:S01]  /*0860*/  STL.128 [R25+0x30], R20 ;  /* 0x0000301419007387 */ /* 0x0109e20000100c00 */
[C---:B0-----:R-:W-:Y:S02]  /*0870*/  IADD3 R29, PT, PT, R3.reuse, 0xb000, RZ ;  /* 0x0000b000031d7810 */ /* 0x041fe40007ffe0ff */
[----:B-1----:R-:W-:-:S03]  /*0880*/  IADD3 R7, PT, PT, R3, 0xb400, RZ ;  /* 0x0000b40003077810 */ /* 0x002fc60007ffe0ff */
[----:B------:R-:W-:-:S04]  /*0890*/  IMAD.WIDE.U32 R28, R29, 0x4, R26 ;  /* 0x000000041d1c7825 */ /* 0x000fc800078e001a */
[----:B------:R-:W-:Y:S01]  /*08a0*/  IMAD.WIDE.U32 R6, R7, 0x4, R26 ;  /* 0x0000000407067825 */ /* 0x000fe200078e001a */
[----:B------:R0:W5:Y:S04]  /*08b0*/  LDG.E.CONSTANT R4, desc[UR6][R28.64] ;  /* 0x000000061c047981 */ /* 0x000168000c1e9900 */
[----:B------:R-:W5:Y:S01]  /*08c0*/  LDG.E.CONSTANT R5, desc[UR6][R6.64] ;  /* 0x0000000606057981 */ /* 0x000f62000c1e9900 */
[C---:B----4-:R-:W-:Y:S02]  /*08d0*/  IADD3 R23, PT, PT, R3.reuse, 0xb800, RZ ;  /* 0x0000b80003177810 */ /* 0x050fe40007ffe0ff */
[----:B------:R-:W-:-:S03]  /*08e0*/  IADD3 R25, PT, PT, R3, 0xd000, RZ ;  /* 0x0000d00003197810 */ /* 0x000fc60007ffe0ff */
[--C-:B------:R-:W-:Y:S01]  /*08f0*/  IMAD.WIDE.U32 R22, R23, 0x4, R26.reuse ;  /* 0x0000000417167825 */ /* 0x100fe200078e001a */
[C---:B------:R-:W-:Y:S02]  /*0900*/  IADD3 R21, PT, PT, R3.reuse, 0xbc00, RZ ;  /* 0x0000bc0003157810 */ /* 0x040fe40007ffe0ff */
[----:B0-----:R-:W-:Y:S02]  /*0910*/  IADD3 R29, PT, PT, R3, 0xe400, RZ ;  /* 0x0000e400031d7810 */ /* 0x001fe40007ffe0ff */
[----:B------:R0:W4:Y:S01]  /*0920*/  LDG.E.CONSTANT R6, desc[UR6][R22.64] ;  /* 0x0000000616067981 */ /* 0x000122000c1e9900 */
[----:B------:R-:W-:-:S04]  /*0930*/  IMAD.WIDE.U32 R20, R21, 0x4, R26 ;  /* 0x0000000415147825 */ /* 0x000fc800078e001a */
[----:B------:R-:W-:Y:S01]  /*0940*/  IMAD.WIDE.U32 R28, R29, 0x4, R26 ;  /* 0x000000041d1c7825 */ /* 0x000fe200078e001a */
[----:B------:R1:W4:Y:S01]  /*0950*/  LDG.E.CONSTANT R7, desc[UR6][R20.64] ;  /* 0x0000000614077981 */ /* 0x000322000c1e9900 */
[C---:B0-----:R-:W-:Y:S02]  /*0960*/  IADD3 R23, PT, PT, R3.reuse, 0xe800, RZ ;  /* 0x0000e80003177810 */ /* 0x041fe40007ffe0ff */
[----:B-1----:R-:W-:-:S05]  /*0970*/  IADD3 R21, PT, PT, R3, 0xf400, RZ ;  /* 0x0000f40003157810 */ /* 0x002fca0007ffe0ff */
[--C-:B------:R-:W-:Y:S01]  /*0980*/  IMAD.WIDE.U32 R20, R21, 0x4, R26.reuse ;  /* 0x0000000415147825 */ /* 0x100fe200078e001a */
[----:B--2---:R0:W-:Y:S02]  /*0990*/  STL.128 [R24+0x10], R8 ;  /* 0x0000100818007387 */ /* 0x0041e40000100c00 */
[C---:B0-----:R-:W-:Y:S02]  /*09a0*/  IADD3 R11, PT, PT, R3.reuse, 0xd800, RZ ;  /* 0x0000d800030b7810 */ /* 0x041fe40007ffe0ff */
[----:B---3--:R0:W-:Y:S01]  /*09b0*/  STL.128 [R24], R16 ;  /* 0x0000001018007387 */ /* 0x0081e20000100c00 */
[----:B------:R-:W-:Y:S02]  /*09c0*/  IADD3 R9, PT, PT, R3, 0xd400, RZ ;  /* 0x0000d40003097810 */ /* 0x000fe40007ffe0ff */
[----:B------:R-:W-:-:S06]  /*09d0*/  IMAD.WIDE.U32 R10, R11, 0x4, R26 ;  /* 0x000000040b0a7825 */ /* 0x000fcc00078e001a */
[----:B------:R-:W2:Y:S01]  /*09e0*/  LDG.E.CONSTANT R10, desc[UR6][R10.64] ;  /* 0x000000060a0a7981 */ /* 0x000ea2000c1e9900 */
[----:B0-----:R-:W-:-:S03]  /*09f0*/  IADD3 R19, PT, PT, R3, 0xdc00, RZ ;  /* 0x0000dc0003137810 */ /* 0x001fc60007ffe0ff */
[----:B-----5:R0:W-:Y:S02]  /*0a00*/  STL.128 [R24+0x20], R12 ;  /* 0x0000200c18007387 */ /* 0x0201e40000100c00 */
[----:B------:R-:W-:-:S04]  /*0a10*/  IMAD.WIDE.U32 R18, R19, 0x4, R26 ;  /* 0x0000000413127825 */ /* 0x000fc800078e001a */
[--C-:B------:R-:W-:Y:S01]  /*0a20*/  IMAD.WIDE.U32 R16, R9, 0x4, R26.reuse ;  /* 0x0000000409107825 */ /* 0x100fe200078e001a */
[----:B------:R1:W2:Y:S04]  /*0a30*/  LDG.E.CONSTANT R11, desc[UR6][R18.64] ;  /* 0x00000006120b7981 */ /* 0x0002a8000c1e9900 */
[----:B------:R3:W2:Y:S01]  /*0a40*/  LDG.E.CONSTANT R9, desc[UR6][R16.64] ;  /* 0x0000000610097981 */ /* 0x0006a2000c1e9900 */
[----:B0-----:R-:W-:Y:S01]  /*0a50*/  IADD3 R15, PT, PT, R3, 0xe000, RZ ;  /* 0x0000e000030f7810 */ /* 0x001fe20007ffe0ff */
[----:B------:R-:W-:Y:S01]  /*0a60*/  IMAD.WIDE.U32 R12, R25, 0x4, R26 ;  /* 0x00000004190c7825 */ /* 0x000fe200078e001a */
[----:B------:R-:W-:-:S03]  /*0a70*/  IADD3 R25, PT, PT, R3, 0xec00, RZ ;  /* 0x0000ec0003197810 */ /* 0x000fc60007ffe0ff */
[--C-:B-1----:R-:W-:Y:S01]  /*0a80*/  IMAD.WIDE.U32 R18, R15, 0x4, R26.reuse ;  /* 0x000000040f127825 */ /* 0x102fe200078e001a */
[----:B------:R-:W2:Y:S01]  /*0a90*/  LDG.E.CONSTANT R8, desc[UR6][R12.64] ;  /* 0x000000060c087981 */ /* 0x000ea2000c1e9900 */
[----:B---3--:R-:W-:Y:S02]  /*0aa0*/  IADD3 R17, PT, PT, R3, 0xf000, RZ ;  /* 0x0000f00003117810 */ /* 0x008fe40007ffe0ff */
[----:B------:R-:W-:-:S04]  /*0ab0*/  IMAD.WIDE.U32 R14, R23, 0x4, R26 ;  /* 0x00000004170e7825 */ /* 0x000fc800078e001a */
[--C-:B------:R-:W-:Y:S01]  /*0ac0*/  IMAD.WIDE.U32 R22, R25, 0x4, R26.reuse ;  /* 0x0000000419167825 */ /* 0x100fe200078e001a */
[----:B------:R-:W-:Y:S01]  /*0ad0*/  IADD3 R25, PT, PT, R3, 0xfc00, RZ ;  /* 0x0000fc0003197810 */ /* 0x000fe20007ffe0ff */
[----:B------:R-:W3:Y:S04]  /*0ae0*/  LDG.E.CONSTANT R14, desc[UR6][R14.64] ;  /* 0x000000060e0e7981 */ /* 0x000ee8000c1e9900 */
[----:B------:R0:W3:Y:S01]  /*0af0*/  LDG.E.CONSTANT R12, desc[UR6][R18.64] ;  /* 0x00000006120c7981 */ /* 0x0000e2000c1e9900 */
[----:B------:R-:W-:-:S03]  /*0b00*/  IMAD.WIDE.U32 R16, R17, 0x4, R26 ;  /* 0x0000000411107825 */ /* 0x000fc600078e001a */
[----:B------:R1:W3:Y:S04]  /*0b10*/  LDG.E.CONSTANT R13, desc[UR6][R28.64] ;  /* 0x000000061c0d7981 */ /* 0x0002e8000c1e9900 */
[----:B------:R-:W5:Y:S01]  /*0b20*/  LDG.E.CONSTANT R16, desc[UR6][R16.64] ;  /* 0x0000000610107981 */ /* 0x000f62000c1e9900 */
[C---:B0-----:R-:W-:Y:S02]  /*0b30*/  IADD3 R19, PT, PT, R3.reuse, 0xf800, RZ ;  /* 0x0000f80003137810 */ /* 0x041fe40007ffe0ff */
[----:B------:R-:W-:Y:S01]  /*0b40*/  IADD3 R3, PT, PT, R3, 0xc000, RZ ;  /* 0x0000c00003037810 */ /* 0x000fe20007ffe0ff */
[----:B------:R-:W3:Y:S01]  /*0b50*/  LDG.E.CONSTANT R15, desc[UR6][R22.64] ;  /* 0x00000006160f7981 */ /* 0x000ee2000c1e9900 */
[----:B-1----:R-:W-:-:S04]  /*0b60*/  IMAD.WIDE.U32 R28, R25, 0x4, R26 ;  /* 0x00000004191c7825 */ /* 0x002fc800078e001a */
[--C-:B------:R-:W-:Y:S01]  /*0b70*/  IMAD.WIDE.U32 R18, R19, 0x4, R26.reuse ;  /* 0x0000000413127825 */ /* 0x100fe200078e001a */
[----:B------:R-:W5:Y:S03]  /*0b80*/  LDG.E.CONSTANT R17, desc[UR6][R20.64] ;  /* 0x0000000614117981 */ /* 0x000f66000c1e9900 */
[----:B------:R-:W-:Y:S02]  /*0b90*/  IMAD.WIDE.U32 R26, R3, 0x4, R26 ;  /* 0x00000004031a7825 */ /* 0x000fe400078e001a */
[----:B------:R-:W5:Y:S04]  /*0ba0*/  LDG.E.CONSTANT R18, desc[UR6][R18.64] ;  /* 0x0000000612127981 */ /* 0x000f68000c1e9900 */
[----:B------:R-:W5:Y:S04]  /*0bb0*/  LDG.E.CONSTANT R22, desc[UR6][R26.64+0x2000] ;  /* 0x002000061a167981 */ /* 0x000f68000c1e9900 */
[----:B------:R-:W5:Y:S04]  /*0bc0*/  LDG.E.CONSTANT R20, desc[UR6][R26.64] ;  /* 0x000000061a147981 */ /* 0x000f68000c1e9900 */
[----:B------:R-:W5:Y:S04]  /*0bd0*/  LDG.E.CONSTANT R19, desc[UR6][R28.64] ;  /* 0x000000061c137981 */ /* 0x000f68000c1e9900 */
[----:B------:R-:W5:Y:S04]  /*0be0*/  LDG.E.CONSTANT R21, desc[UR6][R26.64+0x1000] ;  /* 0x001000061a157981 */ /* 0x000f68000c1e9900 */
[----:B------:R-:W5:Y:S01]  /*0bf0*/  LDG.E.CONSTANT R23, desc[UR6][R26.64+0x3000] ;  /* 0x003000061a177981 */ /* 0x000f62000c1e9900 */
[----:B------:R-:W-:-:S04]  /*0c00*/  IADD3 R3, PT, PT, R2, 0x30, RZ ;  /* 0x0000003002037810 */ /* 0x000fc80007ffe0ff */
[----:B------:R-:W-:Y:S01]  /*0c10*/  LEA R3, R3, R1, 0x2 ;  /* 0x0000000103037211 */ /* 0x000fe200078e10ff */
[----:B----4-:R0:W-:Y:S01]  /*0c20*/  STL.128 [R24+0x30], R4 ;  /* 0x0000300418007387 */ /* 0x0101e20000100c00 */
[----:B------:R-:W-:-:S04]  /*0c30*/  IADD3 R2, PT, PT, R2, 0x40, RZ ;  /* 0x0000004002027810 */ /* 0x000fc80007ffe0ff */
[----:B------:R-:W-:Y:S01]  /*0c40*/  ISETP.NE.AND P0, PT, R2, 0x400, PT ;  /* 0x000004000200780c */ /* 0x000fe20003f05270 */
[----:B--2---:R0:W-:Y:S04]  /*0c50*/  STL.128 [R3+0x10], R8 ;  /* 0x0000100803007387 */ /* 0x0041e80000100c00 */
[----:B---3--:R0:W-:Y:S04]  /*0c60*/  STL.128 [R3+0x20], R12 ;  /* 0x0000200c03007387 */ /* 0x0081e80000100c00 */
[----:B-----5:R0:W-:Y:S04]  /*0c70*/  STL.128 [R3+0x30], R16 ;  /* 0x0000301003007387 */ /* 0x0201e80000100c00 */
[----:B------:R0:W-:Y:S01]  /*0c80*/  STL.128 [R3], R20 ;  /* 0x0000001403007387 */ /* 0x0001e20000100c00 */
[----:B------:R-:W-:Y:S05]  /*0c90*/  @P0 BRA `(.L_x_0) ;  /* 0xfffffff000f40947 */ /* 0x000fea000383ffff */
[----:B0-----:R-:W0:Y:S01]  /*0ca0*/  S2R R6, SR_TID.Y ;  /* 0x0000000000067919 */ /* 0x001e220000002200 */
[----:B------:R-:W1:Y:S01]  /*0cb0*/  LDCU.64 UR4, c[0x0][0x388] ;  /* 0x00007100ff0477ac */ /* 0x000e620008000a00 */
[----:B------:R-:W2:Y:S01]  /*0cc0*/  S2R R7, SR_CTAID.Y ;  /* 0x0000000000077919 */ /* 0x000ea20000002600 */
[----:B0-----:R-:W-:-:S04]  /*0cd0*/  IMAD.WIDE.U32 R2, R6, 0x1000, RZ ;  /* 0x0000100006027825 */ /* 0x001fc800078e00ff */
[----:B--2---:R-:W-:Y:S01]  /*0ce0*/  IMAD.WIDE.U32 R4, R7, 0x20000, R2 ;  /* 0x0002000007047825 */ /* 0x004fe200078e0002 */
[----:B------:R-:W-:Y:S02]  /*0cf0*/  IADD3 R2, PT, PT, R1, 0x1020, RZ ;  /* 0x0000102001027810 */ /* 0x000fe40007ffe0ff */
[----:B------:R-:W-:Y:S02]  /*0d00*/  LEA R3, R7, R6, 0x5 ;  /* 0x0000000607037211 */ /* 0x000fe400078e28ff */
[----:B-1----:R-:W-:Y:S01]  /*0d10*/  IADD3 R16, P0, PT, R4, UR4, RZ ;  /* 0x0000000404107c10 */ /* 0x002fe2000ff1e0ff */
[----:B------:R-:W-:-:S03]  /*0d20*/  UMOV UR4, URZ ;  /* 0x000000ff00047c82 */ /* 0x000fc60008000000 */
[----:B------:R-:W-:-:S04]  /*0d30*/  IADD3 R16, P1, PT, R16, 0x20, RZ ;  /* 0x0000002010107810 */ /* 0x000fc80007f3e0ff */
[----:B------:R-:W-:-:S09]  /*0d40*/  IADD3.X R17, PT, PT, RZ, UR5, R5, P1, P0 ;  /* 0x00000005ff117c10 */ /* 0x000fd20008fe0405 */
.L_x_1:
[----:B------:R-:W-:Y:S02]  /*0d50*/  MOV R28, R16 ;  /* 0x00000010001c7202 */ /* 0x000fe40000000f00 */
[----:B------:R-:W-:-:S05]  /*0d60*/  MOV R29, R17 ;  /* 0x00000011001d7202 */ /* 0x000fca0000000f00 */
[----:B------:R-:W2:Y:S04]  /*0d70*/  LDG.E.CONSTANT R4, desc[UR6][R28.64] ;  /* 0x000000061c047981 */ /* 0x000ea8000c1e9900 */
[----:B------:R-:W2:Y:S04]  /*0d80*/  LDG.E.CONSTANT R5, desc[UR6][R28.64+0x4] ;  /* 0x000004061c057981 */ /* 0x000ea8000c1e9900 */
[----:B------:R-:W2:Y:S04]  /*0d90*/  LDG.E.CONSTANT R6, desc[UR6][R28.64+0x8] ;  /* 0x000008061c067981 */ /* 0x000ea8000c1e9900 */
[----:B------:R-:W2:Y:S04]  /*0da0*/  LDG.E.CONSTANT R7, desc[UR6][R28.64+0xc] ;  /* 0x00000c061c077981 */ /* 0x000ea8000c1e9900 */
[----:B------:R-:W3:Y:S04]  /*0db0*/  LDG.E.CONSTANT R8, desc[UR6][R28.64+0x10] ;  /* 0x000010061c087981 */ /* 0x000ee8000c1e9900 */
[----:B------:R-:W3:Y:S04]  /*0dc0*/  LDG.E.CONSTANT R9, desc[UR6][R28.64+0x14] ;  /* 0x000014061c097981 */ /* 0x000ee8000c1e9900 */
[----:B------:R-:W3:Y:S04]  /*0dd0*/  LDG.E.CONSTANT R10, desc[UR6][R28.64+0x18] ;  /* 0x000018061c0a7981 */ /* 0x000ee8000c1e9900 */
[----:B------:R-:W3:Y:S04]  /*0de0*/  LDG.E.CONSTANT R11, desc[UR6][R28.64+0x1c] ;  /* 0x00001c061c0b7981 */ /* 0x000ee8000c1e9900 */
[----:B------:R-:W4:Y:S04]  /*0df0*/  LDG.E.CONSTANT R12, desc[UR6][R28.64+0x20] ;  /* 0x000020061c0c7981 */ /* 0x000f28000c1e9900 */
[----:B------:R-:W4:Y:S04]  /*0e00*/  LDG.E.CONSTANT R13, desc[UR6][R28.64+0x24] ;  /* 0x000024061c0d7981 */ /* 0x000f28000c1e9900 */
[----:B------:R-:W4:Y:S04]  /*0e10*/  LDG.E.CONSTANT R14, desc[UR6][R28.64+0x28] ;  /* 0x000028061c0e7981 */ /* 0x000f28000c1e9900 */
[----:B------:R-:W4:Y:S04]  /*0e20*/  LDG.E.CONSTANT R15, desc[UR6][R28.64+0x2c] ;  /* 0x00002c061c0f7981 */ /* 0x000f28000c1e9900 */
[----:B------:R-:W5:Y:S04]  /*0e30*/  LDG.E.CONSTANT R16, desc[UR6][R28.64+-0x10] ;  /* 0xfffff0061c107981 */ /* 0x000f68000c1e9900 */
        /* <DEDUP_REMOVED lines=11> */
[----:B--2---:R0:W-:Y:S04]  /*0ef0*/  STL.128 [R2], R4 ;  /* 0x0000000402007387 */ /* 0x0041e80000100c00 */
[----:B---3--:R1:W-:Y:S04]  /*0f00*/  STL.128 [R2+0x10], R8 ;  /* 0x0000100802007387 */ /* 0x0083e80000100c00 */
[----:B0-----:R-:W2:Y:S04]  /*0f10*/  LDG.E.CONSTANT R4, desc[UR6][R28.64+0x60] ;  /* 0x000060061c047981 */ /* 0x001ea8000c1e9900 */
[----:B------:R-:W2:Y:S04]  /*0f20*/  LDG.E.CONSTANT R5, desc[UR6][R28.64+0x64] ;  /* 0x000064061c057981 */ /* 0x000ea8000c1e9900 */
[----:B------:R-:W2:Y:S04]  /*0f30*/  LDG.E.CONSTANT R6, desc[UR6][R28.64+0x68] ;  /* 0x000068061c067981 */ /* 0x000ea8000c1e9900 */
[----:B----4-:R0:W-:Y:S04]  /*0f40*/  STL.128 [R2+0x20], R12 ;  /* 0x0000200c02007387 */ /* 0x0101e80000100c00 */
[----:B------:R-:W2:Y:S04]  /*0f50*/  LDG.E.CONSTANT R7, desc[UR6][R28.64+0x6c] ;  /* 0x00006c061c077981 */ /* 0x000ea8000c1e9900 */
[----:B-1----:R-:W3:Y:S04]  /*0f60*/  LDG.E.CONSTANT R8, desc[UR6][R28.64+0x70] ;  /* 0x000070061c087981 */ /* 0x002ee8000c1e9900 */
[----:B------:R-:W3:Y:S04]  /*0f70*/  LDG.E.CONSTANT R9, desc[UR6][R28.64+0x74] ;  /* 0x000074061c097981 */ /* 0x000ee8000c1e9900 */
[----:B------:R-:W3:Y:S04]  /*0f80*/  LDG.E.CONSTANT R10, desc[UR6][R28.64+0x78] ;  /* 0x000078061c0a7981 */ /* 0x000ee8000c1e9900 */
[----:B------:R-:W3:Y:S04]  /*0f90*/  LDG.E.CONSTANT R11, desc[UR6][R28.64+0x7c] ;  /* 0x00007c061c0b7981 */ /* 0x000ee8000c1e9900 */
[----:B0-----:R-:W4:Y:S04]  /*0fa0*/  LDG.E.CONSTANT R12, desc[UR6][R28.64+0x80] ;  /* 0x000080061c0c7981 */ /* 0x001f28000c1e9900 */
[----:B------:R-:W4:Y:S04]  /*0fb0*/  LDG.E.CONSTANT R13, desc[UR6][R28.64+0x84] ;  /* 0x000084061c0d7981 */ /* 0x000f28000c1e9900 */
[----:B------:R-:W4:Y:S04]  /*0fc0*/  LDG.E.CONSTANT R14, desc[UR6][R28.64+0x88] ;  /* 0x000088061c0e7981 */ /* 0x000f28000c1e9900 */
[----:B------:R-:W4:Y:S04]  /*0fd0*/  LDG.E.CONSTANT R15, desc[UR6][R28.64+0x8c] ;  /* 0x00008c061c0f7981 */ /* 0x000f28000c1e9900 */
[----:B-----5:R0:W-:Y:S04]  /*0fe0*/  STL.128 [R2+-0x10], R16 ;  /* 0xfffff01002007387 */ /* 0x0201e80000100c00 */
[----:B------:R1:W-:Y:S04]  /*0ff0*/  STL.128 [R2+-0x20], R20 ;  /* 0xffffe01402007387 */ /* 0x0003e80000100c00 */
[----:B0-----:R-:W5:Y:S04]  /*1000*/  LDG.E.CONSTANT R16, desc[UR6][R28.64+0x30] ;  /* 0x000030061c107981 */ /* 0x001f68000c1e9900 */
[----:B------:R-:W5:Y:S04]  /*1010*/  LDG.E.CONSTANT R17, desc[UR6][R28.64+0x34] ;  /* 0x000034061c117981 */ /* 0x000f68000c1e9900 */
[----:B------:R-:W5:Y:S04]  /*1020*/  LDG.E.CONSTANT R18, desc[UR6][R28.64+0x38] ;  /* 0x000038061c127981 */ /* 0x000f68000c1e9900 */
[----:B------:R-:W5:Y:S04]  /*1030*/  LDG.E.CONSTANT R19, desc[UR6][R28.64+0x3c] ;  /* 0x00003c061c137981 */ /* 0x000f68000c1e9900 */
[----:B-1----:R-:W5:Y:S04]  /*1040*/  LDG.E.CONSTANT R20, desc[UR6][R28.64+0x40] ;  /* 0x000040061c147981 */ /* 0x002f68000c1e9900 */
[----:B------:R-:W5:Y:S04]  /*1050*/  LDG.E.CONSTANT R21, desc[UR6][R28.64+0x44] ;  /* 0x000044061c157981 */ /* 0x000f68000c1e9900 */
[----:B------:R-:W5:Y:S04]  /*1060*/  LDG.E.CONSTANT R22, desc[UR6][R28.64+0x48] ;  /* 0x000048061c167981 */ /* 0x000f68000c1e9900 */
[----:B------:R-:W5:Y:S04]  /*1070*/  LDG.E.CONSTANT R23, desc[UR6][R28.64+0x4c] ;  /* 0x00004c061c177981 */ /* 0x000f68000c1e9900 */
[----:B--2---:R0:W-:Y:S04]  /*1080*/  STL.128 [R2+0x60], R4 ;  /* 0x0000600402007387 */ /* 0x0041e80000100c00 */
        /* <DEDUP_REMOVED lines=14> */
[----:B-----5:R0:W-:Y:S04]  /*1170*/  STL.128 [R2+0x30], R16 ;  /* 0x0000301002007387 */ /* 0x0201e80000100c00 */
[----:B------:R-:W-:Y:S04]  /*1180*/  STL.128 [R2+0x50], R24 ;  /* 0x0000501802007387 */ /* 0x000fe80000100c00 */
[----:B------:R1:W-:Y:S04]  /*1190*/  STL.128 [R2+0x40], R20 ;  /* 0x0000401402007387 */ /* 0x0003e80000100c00 */
        /* <DEDUP_REMOVED lines=8> */
[----:B------:R-:W5:Y:S04]  /*1220*/  LDG.E.CONSTANT R24, desc[UR6][R28.64+0xb0] ;  /* 0x0000b0061c187981 */ /* 0x000f68000c1e9900 */
        /* <DEDUP_REMOVED lines=19> */
[----:B------:R1:W-:Y:S04]  /*1360*/  STL.128 [R2+0xa0], R20 ;  /* 0x0000a01402007387 */ /* 0x0003e80000100c00 */
[----:B0-----:R-:W5:Y:S04]  /*1370*/  LDG.E.CONSTANT R16, desc[UR6][R28.64+0xf0] ;  /* 0x0000f0061c107981 */ /* 0x001f68000c1e9900 */
[----:B------:R-:W5:Y:S04]  /*1380*/  LDG.E.CONSTANT R17, desc[UR6][R28.64+0xf4] ;  /* 0x0000f4061c117981 */ /* 0x000f68000c1e9900 */
[----:B------:R-:W5:Y:S04]  /*1390*/  LDG.E.CONSTANT R18, desc[UR6][R28.64+0xf8] ;  /* 0x0000f8061c127981 */ /* 0x000f68000c1e9900 */
[----:B------:R-:W5:Y:S04]  /*13a0*/  LDG.E.CONSTANT R19, desc[UR6][R28.64+0xfc] ;  /* 0x0000fc061c137981 */ /* 0x000f68000c1e9900 */
[----:B------:R0:W-:Y:S04]  /*13b0*/  STL.128 [R2+0xb0], R24 ;  /* 0x0000b01802007387 */ /* 0x0001e80000100c00 */
[----:B-1----:R-:W5:Y:S04]  /*13c0*/  LDG.E.CONSTANT R20, desc[UR6][R28.64+0x100] ;  /* 0x000100061c147981 */ /* 0x002f68000c1e9900 */
[----:B------:R-:W5:Y:S04]  /*13d0*/  LDG.E.CONSTANT R21, desc[UR6][R28.64+0x104] ;  /* 0x000104061c157981 */ /* 0x000f68000c1e9900 */
[----:B------:R-:W5:Y:S04]  /*13e0*/  LDG.E.CONSTANT R22, desc[UR6][R28.64+0x108] ;  /* 0x000108061c167981 */ /* 0x000f68000c1e9900 */
[----:B------:R-:W5:Y:S04]  /*13f0*/  LDG.E.CONSTANT R23, desc[UR6][R28.64+0x10c] ;  /* 0x00010c061c177981 */ /* 0x000f68000c1e9900 */
[----:B0-----:R-:W5:Y:S04]  /*1400*/  LDG.E.CONSTANT R24, desc[UR6][R28.64+0x140] ;  /* 0x000140061c187981 */ /* 0x001f68000c1e9900 */
        /* <DEDUP_REMOVED lines=47> */
[----:B------:R-:W4:Y:S01]  /*1700*/  LDG.E.CONSTANT R15, desc[UR6][R28.64+0x1dc] ;  /* 0x0001dc061c0f7981 */ /* 0x000f22000c1e9900 */
[----:B------:R-:W-:-:S04]  /*1710*/  UIADD3 UR4, UPT, UPT, UR4, 0x80, URZ ;  /* 0x0000008004047890 */ /* 0x000fc8000fffe0ff */
[----:B------:R-:W-:Y:S01]  /*1720*/  UISETP.NE.AND UP0, UPT, UR4, 0x400, UPT ;  /* 0x000004000400788c */ /* 0x000fe2000bf05270 */
[----:B-----5:R0:W-:Y:S04]  /*1730*/  STL.128 [R2+0x150], R16 ;  /* 0x0001501002007387 */ /* 0x0201e80000100c00 */
[----:B------:R-:W-:Y:S01]  /*1740*/  STL.128 [R2+0x190], R20 ;  /* 0x0001901402007387 */ /* 0x000fe20000100c00 */
[----:B0-----:R-:W-:-:S04]  /*1750*/  IADD3 R16, P0, PT, R28, 0x200, RZ ;  /* 0x000002001c107810 */ /* 0x001fc80007f1e0ff */
[----:B------:R-:W-:Y:S01]  /*1760*/  IADD3.X R17, PT, PT, RZ, R29, RZ, P0, !PT ;  /* 0x0000001dff117210 */ /* 0x000fe200007fe4ff */
[----:B------:R-:W-:Y:S04]  /*1770*/  STL.128 [R2+0x1a0], R24 ;  /* 0x0001a01802007387 */ /* 0x000fe80000100c00 */
[----:B--2---:R-:W-:Y:S04]  /*1780*/  STL.128 [R2+0x1b0], R4 ;  /* 0x0001b00402007387 */ /* 0x004fe80000100c00 */
[----:B---3--:R-:W-:Y:S04]  /*1790*/  STL.128 [R2+0x1c0], R8 ;  /* 0x0001c00802007387 */ /* 0x008fe80000100c00 */
[----:B----4-:R0:W-:Y:S02]  /*17a0*/  STL.128 [R2+0x1d0], R12 ;  /* 0x0001d00c02007387 */ /* 0x0101e40000100c00 */
[----:B0-----:R-:W-:Y:S01]  /*17b0*/  IADD3 R2, PT, PT, R2, 0x200, RZ ;  /* 0x0000020002027810 */ /* 0x001fe20007ffe0ff */
[----:B------:R-:W-:Y:S06]  /*17c0*/  BRA.U UP0, `(.L_x_1) ;  /* 0xfffffff500607547 */ /* 0x000fec000b83ffff */
[----:B------:R-:W2:Y:S04]  /*17d0*/  LDL.128 R20, [R1+0x1000] ;  /* 0x0010000001147983 */ /* 0x000ea80000100c00 */
[----:B------:R-:W2:Y:S04]  /*17e0*/  LDL.128 R24, [R1] ;  /* 0x0000000001187983 */ /* 0x000ea80000100c00 */
[----:B------:R-:W3:Y:S04]  /*17f0*/  LDL.128 R4, [R1+0x1010] ;  /* 0x0010100001047983 */ /* 0x000ee80000100c00 */
[----:B------:R-:W3:Y:S04]  /*1800*/  LDL.128 R8, [R1+0x10] ;  /* 0x0000100001087983 */ /* 0x000ee80000100c00 */
[----:B------:R-:W4:Y:S04]  /*1810*/  LDL.128 R12, [R1+0x1020] ;  /* 0x00102000010c7983 */ /* 0x000f280000100c00 */
[----:B------:R-:W4:Y:S01]  /*1820*/  LDL.128 R16, [R1+0x20] ;  /* 0x0000200001107983 */ /* 0x000f220000100c00 */
[----:B--2---:R-:W-:-:S04]  /*1830*/  FFMA R20, R20, R24, RZ ;  /* 0x0000001814147223 */ /* 0x004fc800000000ff */
[----:B------:R-:W-:-:S04]  /*1840*/  FFMA R21, R21, R25, R20 ;  /* 0x0000001915157223 */ /* 0x000fc80000000014 */
[----:B------:R-:W-:-:S04]  /*1850*/  FFMA R22, R22, R26, R21 ;  /* 0x0000001a16167223 */ /* 0x000fc80000000015 */
[----:B------:R-:W-:Y:S02]  /*1860*/  FFMA R29, R23, R27, R22 ;  /* 0x0000001b171d7223 */ /* 0x000fe40000000016 */
[----:B------:R-:W2:Y:S04]  /*1870*/  LDL.128 R20, [R1+0x1030] ;  /* 0x0010300001147983 */ /* 0x000ea80000100c00 */
[----:B------:R-:W2:Y:S01]  /*1880*/  LDL.128 R24, [R1+0x30] ;  /* 0x0000300001187983 */ /* 0x000ea20000100c00 */
[----:B---3--:R-:W-:-:S04]  /*1890*/  FFMA R4, R4, R8, R29 ;  /* 0x0000000804047223 */ /* 0x008fc8000000001d */
[----:B------:R-:W-:-:S04]  /*18a0*/  FFMA R5, R5, R9, R4 ;  /* 0x0000000905057223 */ /* 0x000fc80000000004 */
[----:B------:R-:W-:-:S04]  /*18b0*/  FFMA R6, R6, R10, R5 ;  /* 0x0000000a06067223 */ /* 0x000fc80000000005 */
[----:B------:R-:W-:-:S04]  /*18c0*/  FFMA R7, R7, R11, R6 ;  /* 0x0000000b07077223 */ /* 0x000fc80000000006 */
[----:B----4-:R-:W-:-:S04]  /*18d0*/  FFMA R12, R12, R16, R7 ;  /* 0x000000100c0c7223 */ /* 0x010fc80000000007 */
[----:B------:R-:W-:-:S04]  /*18e0*/  FFMA R13, R13, R17, R12 ;  /* 0x000000110d0d7223 */ /* 0x000fc8000000000c */
[----:B------:R-:W-:-:S04]  /*18f0*/  FFMA R14, R14, R18, R13 ;  /* 0x000000120e0e7223 */ /* 0x000fc8000000000d */
[----:B------:R-:W-:Y:S01]  /*1900*/  FFMA R15, R15, R19, R14 ;  /* 0x000000130f0f7223 */ /* 0x000fe2000000000e */
[----:B------:R-:W-:-:S03]  /*1910*/  HFMA2 R2, -RZ, RZ, 0, 9.5367431640625e-07 ;  /* 0x00000010ff027431 */ /* 0x000fc600000001ff */
[----:B--2---:R-:W-:-:S04]  /*1920*/  FFMA R20, R20, R24, R15 ;  /* 0x0000001814147223 */ /* 0x004fc8000000000f */
[----:B------:R-:W-:-:S04]  /*1930*/  FFMA R21, R21, R25, R20 ;  /* 0x0000001915157223 */ /* 0x000fc80000000014 */
[----:B------:R-:W-:-:S04]  /*1940*/  FFMA R22, R22, R26, R21 ;  /* 0x0000001a16167223 */ /* 0x000fc80000000015 */
[----:B------:R-:W-:-:S07]  /*1950*/  FFMA R7, R23, R27, R22 ;  /* 0x0000001b17077223 */ /* 0x000fce0000000016 */
.L_x_2:
[----:B------:R-:W-:-:S05]  /*1960*/  LEA R29, R2, R1, 0x2 ;  /* 0x00000001021d7211 */ /* 0x000fca00078e10ff */
[----:B------:R-:W2:Y:S04]  /*1970*/  LDL.128 R12, [R29+0x1000] ;  /* 0x001000001d0c7983 */ /* 0x000ea80000100c00 */
[----:B------:R-:W2:Y:S04]  /*1980*/  LDL.128 R16, [R29] ;  /* 0x000000001d107983 */ /* 0x000ea80000100c00 */
[----:B------:R-:W3:Y:S04]  /*1990*/  LDL.128 R20, [R29+0x1010] ;  /* 0x001010001d147983 */ /* 0x000ee80000100c00 */
[----:B------:R-:W3:Y:S01]  /*19a0*/  LDL.128 R24, [R29+0x10] ;  /* 0x000010001d187983 */ /* 0x000ee20000100c00 */
[----:B------:R-:W-:-:S03]  /*19b0*/  ISETP.NE.AND P0, PT, R2, RZ, PT ;  /* 0x000000ff0200720c */ /* 0x000fc60003f05270 */
[----:B------:R-:W4:Y:S01]  /*19c0*/  LDL.128 R8, [R29+0x20] ;  /* 0x000020001d087983 */ /* 0x000f220000100c00 */
[----:B------:R-:W-:-:S05]  /*19d0*/  FSEL R7, R7, RZ, P0 ;  /* 0x000000ff07077208 */ /* 0x000fca0000000000 */
[----:B--2---:R-:W-:Y:S02]  /*19e0*/  FFMA R12, R12, R16, R7 ;  /* 0x000000100c0c7223 */ /* 0x004fe40000000007 */
[----:B------:R-:W4:Y:S02]  /*19f0*/  LDL.128 R4, [R29+0x1020] ;  /* 0x001020001d047983 */ /* 0x000f240000100c00 */
[----:B------:R-:W-:-:S04]  /*1a00*/  FFMA R13, R13, R17, R12 ;  /* 0x000000110d0d7223 */ /* 0x000fc8000000000c */
[----:B------:R-:W-:-:S04]  /*1a10*/  FFMA R14, R14, R18, R13 ;  /* 0x000000120e0e7223 */ /* 0x000fc8000000000d */
[----:B------:R-:W-:Y:S02]  /*1a20*/  FFMA R15, R15, R19, R14 ;  /* 0x000000130f0f7223 */ /* 0x000fe4000000000e */
[----:B------:R-:W2:Y:S02]  /*1a30*/  LDL.128 R16, [R29+0x30] ;  /* 0x000030001d107983 */ /* 0x000ea40000100c00 */
[----:B---3--:R-:W-:Y:S02]  /*1a40*/  FFMA R20, R20, R24, R15 ;  /* 0x0000001814147223 */ /* 0x008fe4000000000f */
[----:B------:R0:W2:Y:S02]  /*1a50*/  LDL.128 R12, [R29+0x1030] ;  /* 0x001030001d0c7983 */ /* 0x0000a40000100c00 */
[----:B------:R-:W-:Y:S01]  /*1a60*/  FFMA R21, R21, R25, R20 ;  /* 0x0000001915157223 */ /* 0x000fe20000000014 */
[----:B------:R-:W-:-:S03]  /*1a70*/  IADD3 R28, PT, PT, R2, 0x10, RZ ;  /* 0x00000010021c7810 */ /* 0x000fc60007ffe0ff */
[----:B------:R-:W-:Y:S01]  /*1a80*/  FFMA R22, R22, R26, R21 ;  /* 0x0000001a16167223 */ /* 0x000fe20000000015 */
[----:B0-----:R-:W-:-:S03]  /*1a90*/  LEA R29, R28, R1, 0x2 ;  /* 0x000000011c1d7211 */ /* 0x001fc600078e10ff */
[----:B------:R-:W-:Y:S02]  /*1aa0*/  FFMA R23, R23, R27, R22 ;  /* 0x0000001b17177223 */ /* 0x000fe40000000016 */
[----:B------:R-:W3:Y:S02]  /*1ab0*/  LDL.128 R24, [R29] ;  /* 0x000000001d187983 */ /* 0x000ee40000100c00 */
[----:B----4-:R-:W-:Y:S02]  /*1ac0*/  FFMA R4, R4, R8, R23 ;  /* 0x0000000804047223 */ /* 0x010fe40000000017 */
[----:B------:R-:W3:Y:S02]  /*1ad0*/  LDL.128 R20, [R29+0x1000] ;  /* 0x001000001d147983 */ /* 0x000ee40000100c00 */
[----:B------:R-:W-:-:S04]  /*1ae0*/  FFMA R5, R5, R9, R4 ;  /* 0x0000000905057223 */ /* 0x000fc80000000004 */
[----:B------:R-:W-:-:S04]  /*1af0*/  FFMA R6, R6, R10, R5 ;  /* 0x0000000a06067223 */ /* 0x000fc80000000005 */
[----:B------:R-:W-:Y:S02]  /*1b00*/  FFMA R7, R7, R11, R6 ;  /* 0x0000000b07077223 */ /* 0x000fe40000000006 */
[----:B------:R-:W4:Y:S02]  /*1b10*/  LDL.128 R8, [R29+0x10] ;  /* 0x000010001d087983 */ /* 0x000f240000100c00 */
[----:B--2---:R-:W-:Y:S02]  /*1b20*/  FFMA R12, R12, R16, R7 ;  /* 0x000000100c0c7223 */ /* 0x004fe40000000007 */
[----:B------:R-:W4:Y:S02]  /*1b30*/  LDL.128 R4, [R29+0x1010] ;  /* 0x001010001d047983 */ /* 0x000f240000100c00 */
[----:B------:R-:W-:-:S04]  /*1b40*/  FFMA R13, R13, R17, R12 ;  /* 0x000000110d0d7223 */ /* 0x000fc8000000000c */
[----:B------:R-:W-:Y:S01]  /*1b50*/  FFMA R14, R14, R18, R13 ;  /* 0x000000120e0e7223 */ /* 0x000fe2000000000d */
[----:B------:R-:W-:-:S03]  /*1b60*/  ISETP.NE.AND P0, PT, R28, RZ, PT ;  /* 0x000000ff1c00720c */ /* 0x000fc60003f05270 */
[----:B------:R-:W-:Y:S02]  /*1b70*/  FFMA R14, R15, R19, R14 ;  /* 0x000000130f0e7223 */ /* 0x000fe4000000000e */
[----:B------:R-:W2:Y:S03]  /*1b80*/  LDL.128 R16, [R29+0x20] ;  /* 0x000020001d107983 */ /* 0x000ea60000100c00 */
[----:B------:R-:W-:-:S05]  /*1b90*/  FSEL R13, R14, RZ, P0 ;  /* 0x000000ff0e0d7208 */ /* 0x000fca0000000000 */
[----:B---3--:R-:W-:Y:S02]  /*1ba0*/  FFMA R20, R20, R24, R13 ;  /* 0x0000001814147223 */ /* 0x008fe4000000000d */
[----:B------:R-:W2:Y:S02]  /*1bb0*/  LDL.128 R12, [R29+0x1020] ;  /* 0x001020001d0c7983 */ /* 0x000ea40000100c00 */
[----:B------:R-:W-:-:S04]  /*1bc0*/  FFMA R21, R21, R25, R20 ;  /* 0x0000001915157223 */ /* 0x000fc80000000014 */
[----:B------:R-:W-:-:S04]  /*1bd0*/  FFMA R22, R22, R26, R21 ;  /* 0x0000001a16167223 */ /* 0x000fc80000000015 */
[----:B------:R-:W-:Y:S02]  /*1be0*/  FFMA R23, R23, R27, R22 ;  /* 0x0000001b17177223 */ /* 0x000fe40000000016 */
[----:B------:R-:W3:Y:S02]  /*1bf0*/  LDL.128 R24, [R29+0x30] ;  /* 0x000030001d187983 */ /* 0x000ee40000100c00 */
[----:B----4-:R-:W-:Y:S02]  /*1c00*/  FFMA R4, R4, R8, R23 ;  /* 0x0000000804047223 */ /* 0x010fe40000000017 */
[----:B------:R0:W3:Y:S02]  /*1c10*/  LDL.128 R20, [R29+0x1030] ;  /* 0x001030001d147983 */ /* 0x0000e40000100c00 */
[----:B------:R-:W-:-:S04]  /*1c20*/  FFMA R5, R5, R9, R4 ;  /* 0x0000000905057223 */ /* 0x000fc80000000004 */
[----:B------:R-:W-:Y:S01]  /*1c30*/  FFMA R6, R6, R10, R5 ;  /* 0x0000000a06067223 */ /* 0x000fe20000000005 */
[----:B0-----:R-:W-:-:S03]  /*1c40*/  IADD3 R29, PT, PT, R2, 0x20, RZ ;  /* 0x00000020021d7810 */ /* 0x001fc60007ffe0ff */
[----:B------:R-:W-:Y:S01]  /*1c50*/  FFMA R7, R7, R11, R6 ;  /* 0x0000000b07077223 */ /* 0x000fe20000000006 */
[----:B------:R-:W-:-:S05]  /*1c60*/  LEA R28, R29, R1, 0x2 ;  /* 0x000000011d1c7211 */ /* 0x000fca00078e10ff */
[----:B------:R-:W4:Y:S01]  /*1c70*/  LDL.128 R8, [R28] ;  /* 0x000000001c087983 */ /* 0x000f220000100c00 */
[----:B--2---:R-:W-:-:S03]  /*1c80*/  FFMA R12, R12, R16, R7 ;  /* 0x000000100c0c7223 */ /* 0x004fc60000000007 */
[----:B------:R-:W4:Y:S01]  /*1c90*/  LDL.128 R4, [R28+0x1000] ;  /* 0x001000001c047983 */ /* 0x000f220000100c00 */
[----:B------:R-:W-:-:S04]  /*1ca0*/  FFMA R13, R13, R17, R12 ;  /* 0x000000110d0d7223 */ /* 0x000fc8000000000c */
[----:B------:R-:W-:-:S04]  /*1cb0*/  FFMA R14, R14, R18, R13 ;  /* 0x000000120e0e7223 */ /* 0x000fc8000000000d */
[----:B------:R-:W-:Y:S02]  /*1cc0*/  FFMA R15, R15, R19, R14 ;  /* 0x000000130f0f7223 */ /* 0x000fe4000000000e */
[----:B------:R-:W2:Y:S02]  /*1cd0*/  LDL.128 R16, [R28+0x10] ;  /* 0x000010001c107983 */ /* 0x000ea40000100c00 */
[----:B---3--:R-:W-:Y:S02]  /*1ce0*/  FFMA R20, R20, R24, R15 ;  /* 0x0000001814147223 */ /* 0x008fe4000000000f */
[----:B------:R-:W2:Y:S02]  /*1cf0*/  LDL.128 R12, [R28+0x1010] ;  /* 0x001010001c0c7983 */ /* 0x000ea40000100c00 */
[----:B------:R-:W-:-:S04]  /*1d00*/  FFMA R21, R21, R25, R20 ;  /* 0x0000001915157223 */ /* 0x000fc80000000014 */
[----:B------:R-:W-:Y:S01]  /*1d10*/  FFMA R22, R22, R26, R21 ;  /* 0x0000001a16167223 */ /* 0x000fe20000000015 */
[----:B------:R-:W-:-:S03]  /*1d20*/  ISETP.NE.AND P0, PT, R29, RZ, PT ;  /* 0x000000ff1d00720c */ /* 0x000fc60003f05270 */
[----:B------:R-:W-:Y:S02]  /*1d30*/  FFMA R22, R23, R27, R22 ;  /* 0x0000001b17167223 */ /* 0x000fe40000000016 */
[----:B------:R-:W3:Y:S03]  /*1d40*/  LDL.128 R24, [R28+0x20] ;  /* 0x000020001c187983 */ /* 0x000ee60000100c00 */
[----:B------:R-:W-:-:S05]  /*1d50*/  FSEL R21, R22, RZ, P0 ;  /* 0x000000ff16157208 */ /* 0x000fca0000000000 */
[----:B----4-:R-:W-:Y:S02]  /*1d60*/  FFMA R4, R4, R8, R21 ;  /* 0x0000000804047223 */ /* 0x010fe40000000015 */
[----:B------:R-:W3:Y:S02]  /*1d70*/  LDL.128 R20, [R28+0x1020] ;  /* 0x001020001c147983 */ /* 0x000ee40000100c00 */
[----:B------:R-:W-:-:S04]  /*1d80*/  FFMA R5, R5, R9, R4 ;  /* 0x0000000905057223 */ /* 0x000fc80000000004 */
[----:B------:R-:W-:-:S04]  /*1d90*/  FFMA R6, R6, R10, R5 ;  /* 0x0000000a06067223 */ /* 0x000fc80000000005 */
[----:B------:R-:W-:Y:S02]  /*1da0*/  FFMA R7, R7, R11, R6 ;  /* 0x0000000b07077223 */ /* 0x000fe40000000006 */
[----:B------:R-:W4:Y:S02]  /*1db0*/  LDL.128 R8, [R28+0x30] ;  /* 0x000030001c087983 */ /* 0x000f240000100c00 */
[----:B--2---:R-:W-:Y:S02]  /*1dc0*/  FFMA R12, R12, R16, R7 ;  /* 0x000000100c0c7223 */ /* 0x004fe40000000007 */
[----:B------:R0:W4:Y:S02]  /*1dd0*/  LDL.128 R4, [R28+0x1030] ;  /* 0x001030001c047983 */ /* 0x0001240000100c00 */
[----:B------:R-:W-:-:S04]  /*1de0*/  FFMA R13, R13, R17, R12 ;  /* 0x000000110d0d7223 */ /* 0x000fc8000000000c */
[----:B------:R-:W-:Y:S01]  /*1df0*/  FFMA R14, R14, R18, R13 ;  /* 0x000000120e0e7223 */ /* 0x000fe2000000000d */
[----:B0-----:R-:W-:-:S03]  /*1e00*/  IADD3 R28, PT, PT, R2, 0x30, RZ ;  /* 0x00000030021c7810 */ /* 0x001fc60007ffe0ff */
[----:B------:R-:W-:Y:S01]  /*1e10*/  FFMA R15, R15, R19, R14 ;  /* 0x000000130f0f7223 */ /* 0x000fe2000000000e */
[----:B------:R-:W-:-:S05]  /*1e20*/  LEA R29, R28, R1, 0x2 ;  /* 0x000000011c1d7211 */ /* 0x000fca00078e10ff */
[----:B------:R-:W2:Y:S01]  /*1e30*/  LDL.128 R16, [R29] ;  /* 0x000000001d107983 */ /* 0x000ea20000100c00 */
[----:B---3--:R-:W-:-:S03]  /*1e40*/  FFMA R20, R20, R24, R15 ;  /* 0x0000001814147223 */ /* 0x008fc6000000000f */
[----:B------:R-:W2:Y:S01]  /*1e50*/  LDL.128 R12, [R29+0x1000] ;  /* 0x001000001d0c7983 */ /* 0x000ea20000100c00 */
[----:B------:R-:W-:-:S04]  /*1e60*/  FFMA R21, R21, R25, R20 ;  /* 0x0000001915157223 */ /* 0x000fc80000000014 */
[----:B------:R-:W-:-:S04]  /*1e70*/  FFMA R22, R22, R26, R21 ;  /* 0x0000001a16167223 */ /* 0x000fc80000000015 */
[----:B------:R-:W-:Y:S02]  /*1e80*/  FFMA R23, R23, R27, R22 ;  /* 0x0000001b17177223 */ /* 0x000fe40000000016 */
[----:B------:R-:W3:Y:S02]  /*1e90*/  LDL.128 R24, [R29+0x10] ;  /* 0x000010001d187983 */ /* 0x000ee40000100c00 */
[----:B----4-:R-:W-:Y:S02]  /*1ea0*/  FFMA R4, R4, R8, R23 ;  /* 0x0000000804047223 */ /* 0x010fe40000000017 */
[----:B------:R-:W3:Y:S02]  /*1eb0*/  LDL.128 R20, [R29+0x1010] ;  /* 0x001010001d147983 */ /* 0x000ee40000100c00 */
[----:B------:R-:W-:-:S04]  /*1ec0*/  FFMA R5, R5, R9, R4 ;  /* 0x0000000905057223 */ /* 0x000fc80000000004 */
[----:B------:R-:W-:Y:S01]  /*1ed0*/  FFMA R6, R6, R10, R5 ;  /* 0x0000000a06067223 */ /* 0x000fe20000000005 */
[----:B------:R-:W-:-:S03]  /*1ee0*/  ISETP.NE.AND P0, PT, R28, RZ, PT ;  /* 0x000000ff1c00720c */ /* 0x000fc60003f05270 */
[----:B------:R-:W-:Y:S02]  /*1ef0*/  FFMA R6, R7, R11, R6 ;  /* 0x0000000b07067223 */ /* 0x000fe40000000006 */
[----:B------:R-:W4:Y:S03]  /*1f00*/  LDL.128 R8, [R29+0x20] ;  /* 0x000020001d087983 */ /* 0x000f260000100c00 */
        /* <DEDUP_REMOVED lines=9> */
[----:B------:R-:W-:-:S04]  /*1fa0*/  FFMA R21, R21, R25, R20 ;  /* 0x0000001915157223 */ /* 0x000fc80000000014 */
[----:B------:R-:W-:Y:S01]  /*1fb0*/  FFMA R22, R22, R26, R21 ;  /* 0x0000001a16167223 */ /* 0x000fe20000000015 */
[----:B0-----:R-:W-:-:S03]  /*1fc0*/  IADD3 R29, PT, PT, R2, 0x40, RZ ;  /* 0x00000040021d7810 */ /* 0x001fc60007ffe0ff */
[----:B------:R-:W-:Y:S01]  /*1fd0*/  FFMA R23, R23, R27, R22 ;  /* 0x0000001b17177223 */ /* 0x000fe20000000016 */
[----:B------:R-:W-:-:S05]  /*1fe0*/  LEA R28, R29, R1, 0x2 ;  /* 0x000000011d1c7211 */ /* 0x000fca00078e10ff */
[----:B------:R-:W3:Y:S01]  /*1ff0*/  LDL.128 R24, [R28] ;  /* 0x000000001c187983 */ /* 0x000ee20000100c00 */
[----:B----4-:R-:W-:-:S03]  /*2000*/  FFMA R4, R4, R8, R23 ;  /* 0x0000000804047223 */ /* 0x010fc60000000017 */
[----:B------:R-:W3:Y:S01]  /*2010*/  LDL.128 R20, [R28+0x1000] ;  /* 0x001000001c147983 */ /* 0x000ee20000100c00 */
        /* <DEDUP_REMOVED lines=133> */
[----:B------:R-:W-:-:S04]  /*2870*/  FFMA R14, R18, R14, R13 ;  /* 0x0000000e120e7223 */ /* 0x000fc8000000000d */
[----:B------:R-:W-:Y:S01]  /*2880*/  FFMA R15, R19, R15, R14 ;  /* 0x0000000f130f7223 */ /* 0x000fe2000000000e */
[----:B------:R-:W-:-:S04]  /*2890*/  IADD3 R2, PT, PT, R2, 0x90, RZ ;  /* 0x0000009002027810 */ /* 0x000fc80007ffe0ff */
[----:B------:R-:W-:Y:S01]  /*28a0*/  ISETP.NE.AND P0, PT, R2, 0x400, PT ;  /* 0x000004000200780c */ /* 0x000fe20003f05270 */
        /* <DEDUP_REMOVED lines=8> */
[----:B------:R-:W-:Y:S06]  /*2930*/  @P0 BRA `(.L_x_2) ;  /* 0xfffffff000080947 */ /* 0x000fec000383ffff */
[----:B------:R-:W0:Y:S01]  /*2940*/  LDC.64 R4, c[0x0][0x390] ;  /* 0x0000e400ff047b82 */ /* 0x000e220000000a00 */
[----:B------:R-:W-:-:S05]  /*2950*/  LEA R3, R3, R0, 0xa ;  /* 0x0000000003037211 */ /* 0x000fca00078e50ff */
[----:B0-----:R-:W-:-:S05]  /*2960*/  IMAD.WIDE.U32 R2, R3, 0x4, R4 ;  /* 0x0000000403027825 */ /* 0x001fca00078e0004 */
[----:B------:R-:W-:Y:S01]  /*2970*/  STG.E desc[UR6][R2.64], R7 ;  /* 0x0000000702007986 */ /* 0x000fe2000c101906 */
[----:B------:R-:W-:Y:S05]  /*2980*/  EXIT ;  /* 0x000000000000794d */ /* 0x000fea0003800000 */
.L_x_3:
[----:B------:R-:W-:-:S00]  /*2990*/  BRA `(.L_x_3) ;  /* 0xfffffffc00fc7947 */ /* 0x000fc0000383ffff */
[----:B------:R-:W-:-:S00]  /*29a0*/  NOP ;  /* 0x0000000000007918 */ /* 0x000fc00000000000 */
        /* <DEDUP_REMOVED lines=13> */
.L_x_4:


//--------------------- .nv.shared.reserved.0     --------------------------
	.section	.nv.shared.reserved.0,"aw",@nobits
	.weak		__nv_reservedSMEM_offset_0_alias
	.size		__nv_reservedSMEM_offset_0_alias, 0, 64
	.other		__nv_reservedSMEM_offset_0_alias,@"STO_CUDA_RESERVED_SHARED STV_DEFAULT"
__nv_reservedSMEM_offset_0_alias:
	.zero		0
	.zero		64


//--------------------- .nv.constant0.main_kernel0 --------------------------
	.section	.nv.constant0.main_kernel0,"a",@progbits
	.sectionflags	@""
	.align	4
.nv.constant0.main_kernel0:
	.zero		920


//--------------------- SYMBOLS --------------------------

	.type		.nv.reservedSmem.offset0,@object
	.size		.nv.reservedSmem.offset0,0x4
